//
// Generated by NVIDIA NVVM Compiler
//
// Compiler Build ID: CL-36424714
// Cuda compilation tools, release 13.0, V13.0.88
// Based on NVVM 20.0.0
//

.version 9.0
.target sm_100
.address_size 64

	// .globl	my_kernel_kernel0
// _ZZ17my_kernel_kernel0E18PaddedInput_shared has been demoted
// _ZZ17my_kernel_kernel0E18placeholder_shared has been demoted

.visible .entry my_kernel_kernel0(
	.param .u64 .ptr .align 1 my_kernel_kernel0_param_0,
	.param .u64 .ptr .align 1 my_kernel_kernel0_param_1,
	.param .u64 .ptr .align 1 my_kernel_kernel0_param_2,
	.param .u64 .ptr .align 1 my_kernel_kernel0_param_3
)
{
	.local .align 16 .b8 	__local_depot0[1792];
	.reg .b64 	%SP;
	.reg .b64 	%SPL;
	.reg .pred 	%p<6>;
	.reg .b32 	%r<185>;
	.reg .b32 	%f<595>;
	.reg .b64 	%rd<241>;
	// demoted variable
	.shared .align 4 .b8 _ZZ17my_kernel_kernel0E18PaddedInput_shared[896];
	// demoted variable
	.shared .align 4 .b8 _ZZ17my_kernel_kernel0E18placeholder_shared[16384];
	mov.u64 	%SPL, __local_depot0;
	ld.param.u64 	%rd10, [my_kernel_kernel0_param_1];
	cvta.to.global.u64 	%rd11, %rd10;
	add.u64 	%rd1, %SPL, 0;
	mov.f32 	%f129, 0f00000000;
	st.local.v4.f32 	[%rd1], {%f129, %f129, %f129, %f129};
	st.local.v4.f32 	[%rd1+16], {%f129, %f129, %f129, %f129};
	st.local.v4.f32 	[%rd1+32], {%f129, %f129, %f129, %f129};
	st.local.v4.f32 	[%rd1+48], {%f129, %f129, %f129, %f129};
	st.local.v4.f32 	[%rd1+64], {%f129, %f129, %f129, %f129};
	st.local.v4.f32 	[%rd1+80], {%f129, %f129, %f129, %f129};
	st.local.v4.f32 	[%rd1+96], {%f129, %f129, %f129, %f129};
	st.local.v4.f32 	[%rd1+112], {%f129, %f129, %f129, %f129};
	add.s64 	%rd240, %rd1, 128;
	st.local.v4.f32 	[%rd1+128], {%f129, %f129, %f129, %f129};
	st.local.v4.f32 	[%rd1+144], {%f129, %f129, %f129, %f129};
	st.local.v4.f32 	[%rd1+160], {%f129, %f129, %f129, %f129};
	st.local.v4.f32 	[%rd1+176], {%f129, %f129, %f129, %f129};
	st.local.v4.f32 	[%rd1+192], {%f129, %f129, %f129, %f129};
	st.local.v4.f32 	[%rd1+208], {%f129, %f129, %f129, %f129};
	st.local.v4.f32 	[%rd1+224], {%f129, %f129, %f129, %f129};
	st.local.v4.f32 	[%rd1+240], {%f129, %f129, %f129, %f129};
	st.local.v4.f32 	[%rd1+256], {%f129, %f129, %f129, %f129};
	st.local.v4.f32 	[%rd1+272], {%f129, %f129, %f129, %f129};
	st.local.v4.f32 	[%rd1+288], {%f129, %f129, %f129, %f129};
	st.local.v4.f32 	[%rd1+304], {%f129, %f129, %f129, %f129};
	st.local.v4.f32 	[%rd1+320], {%f129, %f129, %f129, %f129};
	st.local.v4.f32 	[%rd1+336], {%f129, %f129, %f129, %f129};
	st.local.v4.f32 	[%rd1+352], {%f129, %f129, %f129, %f129};
	st.local.v4.f32 	[%rd1+368], {%f129, %f129, %f129, %f129};
	st.local.v4.f32 	[%rd1+384], {%f129, %f129, %f129, %f129};
	st.local.v4.f32 	[%rd1+400], {%f129, %f129, %f129, %f129};
	st.local.v4.f32 	[%rd1+416], {%f129, %f129, %f129, %f129};
	st.local.v4.f32 	[%rd1+432], {%f129, %f129, %f129, %f129};
	st.local.v4.f32 	[%rd1+448], {%f129, %f129, %f129, %f129};
	st.local.v4.f32 	[%rd1+464], {%f129, %f129, %f129, %f129};
	st.local.v4.f32 	[%rd1+480], {%f129, %f129, %f129, %f129};
	st.local.v4.f32 	[%rd1+496], {%f129, %f129, %f129, %f129};
	st.local.v4.f32 	[%rd1+512], {%f129, %f129, %f129, %f129};
	st.local.v4.f32 	[%rd1+528], {%f129, %f129, %f129, %f129};
	st.local.v4.f32 	[%rd1+544], {%f129, %f129, %f129, %f129};
	st.local.v4.f32 	[%rd1+560], {%f129, %f129, %f129, %f129};
	st.local.v4.f32 	[%rd1+576], {%f129, %f129, %f129, %f129};
	st.local.v4.f32 	[%rd1+592], {%f129, %f129, %f129, %f129};
	st.local.v4.f32 	[%rd1+608], {%f129, %f129, %f129, %f129};
	st.local.v4.f32 	[%rd1+624], {%f129, %f129, %f129, %f129};
	st.local.v4.f32 	[%rd1+640], {%f129, %f129, %f129, %f129};
	st.local.v4.f32 	[%rd1+656], {%f129, %f129, %f129, %f129};
	st.local.v4.f32 	[%rd1+672], {%f129, %f129, %f129, %f129};
	st.local.v4.f32 	[%rd1+688], {%f129, %f129, %f129, %f129};
	st.local.v4.f32 	[%rd1+704], {%f129, %f129, %f129, %f129};
	st.local.v4.f32 	[%rd1+720], {%f129, %f129, %f129, %f129};
	st.local.v4.f32 	[%rd1+736], {%f129, %f129, %f129, %f129};
	st.local.v4.f32 	[%rd1+752], {%f129, %f129, %f129, %f129};
	st.local.v4.f32 	[%rd1+768], {%f129, %f129, %f129, %f129};
	st.local.v4.f32 	[%rd1+784], {%f129, %f129, %f129, %f129};
	st.local.v4.f32 	[%rd1+800], {%f129, %f129, %f129, %f129};
	st.local.v4.f32 	[%rd1+816], {%f129, %f129, %f129, %f129};
	st.local.v4.f32 	[%rd1+832], {%f129, %f129, %f129, %f129};
	st.local.v4.f32 	[%rd1+848], {%f129, %f129, %f129, %f129};
	st.local.v4.f32 	[%rd1+864], {%f129, %f129, %f129, %f129};
	st.local.v4.f32 	[%rd1+880], {%f129, %f129, %f129, %f129};
	st.local.v4.f32 	[%rd1+896], {%f129, %f129, %f129, %f129};
	st.local.v4.f32 	[%rd1+912], {%f129, %f129, %f129, %f129};
	st.local.v4.f32 	[%rd1+928], {%f129, %f129, %f129, %f129};
	st.local.v4.f32 	[%rd1+944], {%f129, %f129, %f129, %f129};
	st.local.v4.f32 	[%rd1+960], {%f129, %f129, %f129, %f129};
	st.local.v4.f32 	[%rd1+976], {%f129, %f129, %f129, %f129};
	st.local.v4.f32 	[%rd1+992], {%f129, %f129, %f129, %f129};
	st.local.v4.f32 	[%rd1+1008], {%f129, %f129, %f129, %f129};
	st.local.v4.f32 	[%rd1+1024], {%f129, %f129, %f129, %f129};
	st.local.v4.f32 	[%rd1+1040], {%f129, %f129, %f129, %f129};
	st.local.v4.f32 	[%rd1+1056], {%f129, %f129, %f129, %f129};
	st.local.v4.f32 	[%rd1+1072], {%f129, %f129, %f129, %f129};
	st.local.v4.f32 	[%rd1+1088], {%f129, %f129, %f129, %f129};
	st.local.v4.f32 	[%rd1+1104], {%f129, %f129, %f129, %f129};
	st.local.v4.f32 	[%rd1+1120], {%f129, %f129, %f129, %f129};
	st.local.v4.f32 	[%rd1+1136], {%f129, %f129, %f129, %f129};
	st.local.v4.f32 	[%rd1+1152], {%f129, %f129, %f129, %f129};
	st.local.v4.f32 	[%rd1+1168], {%f129, %f129, %f129, %f129};
	st.local.v4.f32 	[%rd1+1184], {%f129, %f129, %f129, %f129};
	st.local.v4.f32 	[%rd1+1200], {%f129, %f129, %f129, %f129};
	st.local.v4.f32 	[%rd1+1216], {%f129, %f129, %f129, %f129};
	st.local.v4.f32 	[%rd1+1232], {%f129, %f129, %f129, %f129};
	st.local.v4.f32 	[%rd1+1248], {%f129, %f129, %f129, %f129};
	st.local.v4.f32 	[%rd1+1264], {%f129, %f129, %f129, %f129};
	st.local.v4.f32 	[%rd1+1280], {%f129, %f129, %f129, %f129};
	st.local.v4.f32 	[%rd1+1296], {%f129, %f129, %f129, %f129};
	st.local.v4.f32 	[%rd1+1312], {%f129, %f129, %f129, %f129};
	st.local.v4.f32 	[%rd1+1328], {%f129, %f129, %f129, %f129};
	st.local.v4.f32 	[%rd1+1344], {%f129, %f129, %f129, %f129};
	st.local.v4.f32 	[%rd1+1360], {%f129, %f129, %f129, %f129};
	st.local.v4.f32 	[%rd1+1376], {%f129, %f129, %f129, %f129};
	st.local.v4.f32 	[%rd1+1392], {%f129, %f129, %f129, %f129};
	st.local.v4.f32 	[%rd1+1408], {%f129, %f129, %f129, %f129};
	st.local.v4.f32 	[%rd1+1424], {%f129, %f129, %f129, %f129};
	st.local.v4.f32 	[%rd1+1440], {%f129, %f129, %f129, %f129};
	st.local.v4.f32 	[%rd1+1456], {%f129, %f129, %f129, %f129};
	st.local.v4.f32 	[%rd1+1472], {%f129, %f129, %f129, %f129};
	st.local.v4.f32 	[%rd1+1488], {%f129, %f129, %f129, %f129};
	st.local.v4.f32 	[%rd1+1504], {%f129, %f129, %f129, %f129};
	st.local.v4.f32 	[%rd1+1520], {%f129, %f129, %f129, %f129};
	st.local.v4.f32 	[%rd1+1536], {%f129, %f129, %f129, %f129};
	st.local.v4.f32 	[%rd1+1552], {%f129, %f129, %f129, %f129};
	st.local.v4.f32 	[%rd1+1568], {%f129, %f129, %f129, %f129};
	st.local.v4.f32 	[%rd1+1584], {%f129, %f129, %f129, %f129};
	st.local.v4.f32 	[%rd1+1600], {%f129, %f129, %f129, %f129};
	st.local.v4.f32 	[%rd1+1616], {%f129, %f129, %f129, %f129};
	st.local.v4.f32 	[%rd1+1632], {%f129, %f129, %f129, %f129};
	st.local.v4.f32 	[%rd1+1648], {%f129, %f129, %f129, %f129};
	st.local.v4.f32 	[%rd1+1664], {%f129, %f129, %f129, %f129};
	st.local.v4.f32 	[%rd1+1680], {%f129, %f129, %f129, %f129};
	st.local.v4.f32 	[%rd1+1696], {%f129, %f129, %f129, %f129};
	st.local.v4.f32 	[%rd1+1712], {%f129, %f129, %f129, %f129};
	st.local.v4.f32 	[%rd1+1728], {%f129, %f129, %f129, %f129};
	st.local.v4.f32 	[%rd1+1744], {%f129, %f129, %f129, %f129};
	st.local.v4.f32 	[%rd1+1760], {%f129, %f129, %f129, %f129};
	st.local.v4.f32 	[%rd1+1776], {%f129, %f129, %f129, %f129};
	mov.u32 	%r62, %tid.x;
	mov.u32 	%r1, %ctaid.x;
	shl.b32 	%r63, %r62, 1;
	add.s32 	%r64, %r63, 36;
	shr.u32 	%r65, %r64, 5;
	mul.lo.s32 	%r2, %r65, 4928;
	add.s32 	%r66, %r63, 44;
	shr.u32 	%r67, %r66, 5;
	mul.lo.s32 	%r3, %r67, 4928;
	add.s32 	%r68, %r63, 48;
	shr.u32 	%r69, %r68, 5;
	mul.lo.s32 	%r4, %r69, 4928;
	add.s32 	%r70, %r63, 52;
	shr.u32 	%r71, %r70, 5;
	mul.lo.s32 	%r5, %r71, 4928;
	add.s32 	%r72, %r63, 56;
	shr.u32 	%r73, %r72, 5;
	mul.lo.s32 	%r6, %r73, 4928;
	add.s32 	%r74, %r63, 60;
	shr.u32 	%r75, %r74, 5;
	mul.lo.s32 	%r7, %r75, 4928;
	add.s32 	%r76, %r63, 68;
	shr.u32 	%r77, %r76, 5;
	mul.lo.s32 	%r8, %r77, 4928;
	add.s32 	%r78, %r63, 72;
	shr.u32 	%r79, %r78, 5;
	mul.lo.s32 	%r9, %r79, 4928;
	add.s32 	%r80, %r63, 76;
	shr.u32 	%r81, %r80, 5;
	mul.lo.s32 	%r10, %r81, 4928;
	add.s32 	%r82, %r63, 80;
	shr.u32 	%r83, %r82, 5;
	mul.lo.s32 	%r11, %r83, 4928;
	add.s32 	%r84, %r63, 84;
	shr.u32 	%r85, %r84, 5;
	mul.lo.s32 	%r12, %r85, 4928;
	add.s32 	%r86, %r63, 88;
	shr.u32 	%r87, %r86, 5;
	mul.lo.s32 	%r13, %r87, 4928;
	add.s32 	%r88, %r63, 92;
	shr.u32 	%r89, %r88, 5;
	mul.lo.s32 	%r14, %r89, 4928;
	add.s32 	%r90, %r63, 100;
	shr.u32 	%r91, %r90, 5;
	mul.lo.s32 	%r15, %r91, 4928;
	add.s32 	%r92, %r63, 104;
	shr.u32 	%r93, %r92, 5;
	mul.lo.s32 	%r16, %r93, 4928;
	add.s32 	%r94, %r63, 108;
	shr.u32 	%r95, %r94, 5;
	mul.lo.s32 	%r17, %r95, 4928;
	add.s32 	%r96, %r63, 112;
	shr.u32 	%r97, %r96, 5;
	mul.lo.s32 	%r18, %r97, 4928;
	add.s32 	%r98, %r63, 116;
	shr.u32 	%r99, %r98, 5;
	mul.lo.s32 	%r19, %r99, 4928;
	add.s32 	%r100, %r63, 120;
	shr.u32 	%r101, %r100, 5;
	mul.lo.s32 	%r20, %r101, 4928;
	add.s32 	%r102, %r63, 124;
	shr.u32 	%r103, %r102, 5;
	mul.lo.s32 	%r21, %r103, 4928;
	add.s32 	%r104, %r63, 132;
	shr.u32 	%r105, %r104, 5;
	mul.lo.s32 	%r22, %r105, 4928;
	add.s32 	%r106, %r63, 136;
	shr.u32 	%r107, %r106, 5;
	mul.lo.s32 	%r23, %r107, 4928;
	add.s32 	%r108, %r63, 140;
	shr.u32 	%r109, %r108, 5;
	mul.lo.s32 	%r24, %r109, 4928;
	add.s32 	%r110, %r63, 144;
	shr.u32 	%r111, %r110, 5;
	mul.lo.s32 	%r25, %r111, 4928;
	add.s32 	%r112, %r63, 148;
	shr.u32 	%r113, %r112, 5;
	mul.lo.s32 	%r26, %r113, 4928;
	add.s32 	%r114, %r63, 152;
	shr.u32 	%r115, %r114, 5;
	mul.lo.s32 	%r27, %r115, 4928;
	add.s32 	%r116, %r63, 156;
	shr.u32 	%r117, %r116, 5;
	mul.lo.s32 	%r28, %r117, 4928;
	add.s32 	%r118, %r63, 164;
	shr.u32 	%r119, %r118, 5;
	mul.lo.s32 	%r29, %r119, 4928;
	add.s32 	%r120, %r63, 168;
	shr.u32 	%r121, %r120, 5;
	mul.lo.s32 	%r30, %r121, 4928;
	add.s32 	%r122, %r63, 172;
	shr.u32 	%r123, %r122, 5;
	mul.lo.s32 	%r31, %r123, 4928;
	add.s32 	%r124, %r63, 176;
	shr.u32 	%r125, %r124, 5;
	mul.lo.s32 	%r32, %r125, 4928;
	add.s32 	%r126, %r63, 180;
	shr.u32 	%r127, %r126, 5;
	mul.lo.s32 	%r33, %r127, 4928;
	add.s32 	%r128, %r63, 184;
	shr.u32 	%r129, %r128, 5;
	mul.lo.s32 	%r34, %r129, 4928;
	add.s32 	%r130, %r63, 188;
	shr.u32 	%r131, %r130, 5;
	mul.lo.s32 	%r35, %r131, 4928;
	add.s32 	%r132, %r63, 196;
	shr.u32 	%r133, %r132, 5;
	mul.lo.s32 	%r36, %r133, 4928;
	add.s32 	%r134, %r63, 200;
	shr.u32 	%r135, %r134, 5;
	mul.lo.s32 	%r37, %r135, 4928;
	add.s32 	%r136, %r63, 204;
	shr.u32 	%r137, %r136, 5;
	mul.lo.s32 	%r38, %r137, 4928;
	add.s32 	%r138, %r63, 208;
	shr.u32 	%r139, %r138, 5;
	mul.lo.s32 	%r39, %r139, 4928;
	add.s32 	%r140, %r63, 212;
	shr.u32 	%r141, %r140, 5;
	mul.lo.s32 	%r40, %r141, 4928;
	add.s32 	%r142, %r63, 216;
	shr.u32 	%r143, %r142, 5;
	mul.lo.s32 	%r41, %r143, 4928;
	add.s32 	%r144, %r63, 220;
	shr.u32 	%r145, %r144, 5;
	mul.lo.s32 	%r42, %r145, 4928;
	shl.b32 	%r43, %r62, 6;
	shl.b32 	%r146, %r62, 4;
	mov.u32 	%r147, _ZZ17my_kernel_kernel0E18placeholder_shared;
	add.s32 	%r44, %r147, %r146;
	add.s64 	%rd3, %rd11, 128;
	mov.b32 	%r178, 0;
	cvt.u64.u32 	%rd17, %r2;
	cvt.u64.u32 	%rd28, %r3;
	cvt.u64.u32 	%rd33, %r4;
$L__BB0_1:
	ld.param.u64 	%rd237, [my_kernel_kernel0_param_0];
	bar.sync 	0;
	shl.b32 	%r149, %r178, 5;
	mov.u32 	%r150, %tid.x;
	shl.b32 	%r151, %r150, 1;
	mad.lo.s32 	%r152, %r1, 704, %r151;
	add.s32 	%r153, %r152, %r149;
	cvta.to.global.u64 	%rd13, %rd237;
	mul.wide.u32 	%rd14, %r153, 4;
	add.s64 	%rd15, %rd13, %rd14;
	ld.global.nc.v2.f32 	{%f130, %f131}, [%rd15];
	shl.b32 	%r154, %r150, 3;
	mov.u32 	%r155, _ZZ17my_kernel_kernel0E18PaddedInput_shared;
	add.s32 	%r156, %r155, %r154;
	st.shared.v2.f32 	[%r156], {%f130, %f131};
	ld.global.nc.v2.f32 	{%f132, %f133}, [%rd15+16];
	st.shared.v2.f32 	[%r156+16], {%f132, %f133};
	ld.global.nc.v2.f32 	{%f134, %f135}, [%rd15+32];
	st.shared.v2.f32 	[%r156+32], {%f134, %f135};
	ld.global.nc.v2.f32 	{%f136, %f137}, [%rd15+48];
	st.shared.v2.f32 	[%r156+48], {%f136, %f137};
	ld.global.nc.v2.f32 	{%f138, %f139}, [%rd15+64];
	st.shared.v2.f32 	[%r156+64], {%f138, %f139};
	ld.global.nc.v2.f32 	{%f140, %f141}, [%rd15+80];
	st.shared.v2.f32 	[%r156+80], {%f140, %f141};
	ld.global.nc.v2.f32 	{%f142, %f143}, [%rd15+96];
	st.shared.v2.f32 	[%r156+96], {%f142, %f143};
	ld.global.nc.v2.f32 	{%f144, %f145}, [%rd15+112];
	st.shared.v2.f32 	[%r156+112], {%f144, %f145};
	ld.global.nc.v2.f32 	{%f146, %f147}, [%rd15+19712];
	st.shared.v2.f32 	[%r156+128], {%f146, %f147};
	cvt.u64.u32 	%rd16, %r149;
	cvt.u64.u32 	%rd18, %r152;
	add.s64 	%rd19, %rd18, %rd17;
	add.s64 	%rd20, %rd19, %rd16;
	shl.b64 	%rd21, %rd20, 2;
	add.s64 	%rd22, %rd13, %rd21;
	ld.global.nc.v2.f32 	{%f148, %f149}, [%rd22+16];
	st.shared.v2.f32 	[%r156+144], {%f148, %f149};
	add.s32 	%r157, %r151, 40;
	shr.u32 	%r158, %r157, 5;
	mul.lo.s32 	%r159, %r158, 4928;
	cvt.u64.u32 	%rd23, %r159;
	add.s64 	%rd24, %rd18, %rd23;
	add.s64 	%rd25, %rd24, %rd16;
	shl.b64 	%rd26, %rd25, 2;
	add.s64 	%rd27, %rd13, %rd26;
	ld.global.nc.v2.f32 	{%f150, %f151}, [%rd27+32];
	st.shared.v2.f32 	[%r156+160], {%f150, %f151};
	add.s64 	%rd29, %rd18, %rd28;
	add.s64 	%rd30, %rd29, %rd16;
	shl.b64 	%rd31, %rd30, 2;
	add.s64 	%rd32, %rd13, %rd31;
	ld.global.nc.v2.f32 	{%f152, %f153}, [%rd32+48];
	st.shared.v2.f32 	[%r156+176], {%f152, %f153};
	add.s64 	%rd34, %rd18, %rd33;
	add.s64 	%rd35, %rd34, %rd16;
	shl.b64 	%rd36, %rd35, 2;
	add.s64 	%rd37, %rd13, %rd36;
	ld.global.nc.v2.f32 	{%f154, %f155}, [%rd37+64];
	st.shared.v2.f32 	[%r156+192], {%f154, %f155};
	cvt.u64.u32 	%rd38, %r5;
	add.s64 	%rd39, %rd18, %rd38;
	add.s64 	%rd40, %rd39, %rd16;
	shl.b64 	%rd41, %rd40, 2;
	add.s64 	%rd42, %rd13, %rd41;
	ld.global.nc.v2.f32 	{%f156, %f157}, [%rd42+80];
	st.shared.v2.f32 	[%r156+208], {%f156, %f157};
	cvt.u64.u32 	%rd43, %r6;
	add.s64 	%rd44, %rd18, %rd43;
	add.s64 	%rd45, %rd44, %rd16;
	shl.b64 	%rd46, %rd45, 2;
	add.s64 	%rd47, %rd13, %rd46;
	ld.global.nc.v2.f32 	{%f158, %f159}, [%rd47+96];
	st.shared.v2.f32 	[%r156+224], {%f158, %f159};
	cvt.u64.u32 	%rd48, %r7;
	add.s64 	%rd49, %rd18, %rd48;
	add.s64 	%rd50, %rd49, %rd16;
	shl.b64 	%rd51, %rd50, 2;
	add.s64 	%rd52, %rd13, %rd51;
	ld.global.nc.v2.f32 	{%f160, %f161}, [%rd52+112];
	st.shared.v2.f32 	[%r156+240], {%f160, %f161};
	ld.global.nc.v2.f32 	{%f162, %f163}, [%rd15+39424];
	st.shared.v2.f32 	[%r156+256], {%f162, %f163};
	cvt.u64.u32 	%rd53, %r8;
	add.s64 	%rd54, %rd18, %rd53;
	add.s64 	%rd55, %rd54, %rd16;
	shl.b64 	%rd56, %rd55, 2;
	add.s64 	%rd57, %rd13, %rd56;
	ld.global.nc.v2.f32 	{%f164, %f165}, [%rd57+16];
	st.shared.v2.f32 	[%r156+272], {%f164, %f165};
	cvt.u64.u32 	%rd58, %r9;
	add.s64 	%rd59, %rd18, %rd58;
	add.s64 	%rd60, %rd59, %rd16;
	shl.b64 	%rd61, %rd60, 2;
	add.s64 	%rd62, %rd13, %rd61;
	ld.global.nc.v2.f32 	{%f166, %f167}, [%rd62+32];
	st.shared.v2.f32 	[%r156+288], {%f166, %f167};
	cvt.u64.u32 	%rd63, %r10;
	add.s64 	%rd64, %rd18, %rd63;
	add.s64 	%rd65, %rd64, %rd16;
	shl.b64 	%rd66, %rd65, 2;
	add.s64 	%rd67, %rd13, %rd66;
	ld.global.nc.v2.f32 	{%f168, %f169}, [%rd67+48];
	st.shared.v2.f32 	[%r156+304], {%f168, %f169};
	cvt.u64.u32 	%rd68, %r11;
	add.s64 	%rd69, %rd18, %rd68;
	add.s64 	%rd70, %rd69, %rd16;
	shl.b64 	%rd71, %rd70, 2;
	add.s64 	%rd72, %rd13, %rd71;
	ld.global.nc.v2.f32 	{%f170, %f171}, [%rd72+64];
	st.shared.v2.f32 	[%r156+320], {%f170, %f171};
	cvt.u64.u32 	%rd73, %r12;
	add.s64 	%rd74, %rd18, %rd73;
	add.s64 	%rd75, %rd74, %rd16;
	shl.b64 	%rd76, %rd75, 2;
	add.s64 	%rd77, %rd13, %rd76;
	ld.global.nc.v2.f32 	{%f172, %f173}, [%rd77+80];
	st.shared.v2.f32 	[%r156+336], {%f172, %f173};
	cvt.u64.u32 	%rd78, %r13;
	add.s64 	%rd79, %rd18, %rd78;
	add.s64 	%rd80, %rd79, %rd16;
	shl.b64 	%rd81, %rd80, 2;
	add.s64 	%rd82, %rd13, %rd81;
	ld.global.nc.v2.f32 	{%f174, %f175}, [%rd82+96];
	st.shared.v2.f32 	[%r156+352], {%f174, %f175};
	cvt.u64.u32 	%rd83, %r14;
	add.s64 	%rd84, %rd18, %rd83;
	add.s64 	%rd85, %rd84, %rd16;
	shl.b64 	%rd86, %rd85, 2;
	add.s64 	%rd87, %rd13, %rd86;
	ld.global.nc.v2.f32 	{%f176, %f177}, [%rd87+112];
	st.shared.v2.f32 	[%r156+368], {%f176, %f177};
	ld.global.nc.v2.f32 	{%f178, %f179}, [%rd15+59136];
	st.shared.v2.f32 	[%r156+384], {%f178, %f179};
	cvt.u64.u32 	%rd88, %r15;
	add.s64 	%rd89, %rd18, %rd88;
	add.s64 	%rd90, %rd89, %rd16;
	shl.b64 	%rd91, %rd90, 2;
	add.s64 	%rd92, %rd13, %rd91;
	ld.global.nc.v2.f32 	{%f180, %f181}, [%rd92+16];
	st.shared.v2.f32 	[%r156+400], {%f180, %f181};
	cvt.u64.u32 	%rd93, %r16;
	add.s64 	%rd94, %rd18, %rd93;
	add.s64 	%rd95, %rd94, %rd16;
	shl.b64 	%rd96, %rd95, 2;
	add.s64 	%rd97, %rd13, %rd96;
	ld.global.nc.v2.f32 	{%f182, %f183}, [%rd97+32];
	st.shared.v2.f32 	[%r156+416], {%f182, %f183};
	cvt.u64.u32 	%rd98, %r17;
	add.s64 	%rd99, %rd18, %rd98;
	add.s64 	%rd100, %rd99, %rd16;
	shl.b64 	%rd101, %rd100, 2;
	add.s64 	%rd102, %rd13, %rd101;
	ld.global.nc.v2.f32 	{%f184, %f185}, [%rd102+48];
	st.shared.v2.f32 	[%r156+432], {%f184, %f185};
	cvt.u64.u32 	%rd103, %r18;
	add.s64 	%rd104, %rd18, %rd103;
	add.s64 	%rd105, %rd104, %rd16;
	shl.b64 	%rd106, %rd105, 2;
	add.s64 	%rd107, %rd13, %rd106;
	ld.global.nc.v2.f32 	{%f186, %f187}, [%rd107+64];
	st.shared.v2.f32 	[%r156+448], {%f186, %f187};
	cvt.u64.u32 	%rd108, %r19;
	add.s64 	%rd109, %rd18, %rd108;
	add.s64 	%rd110, %rd109, %rd16;
	shl.b64 	%rd111, %rd110, 2;
	add.s64 	%rd112, %rd13, %rd111;
	ld.global.nc.v2.f32 	{%f188, %f189}, [%rd112+80];
	st.shared.v2.f32 	[%r156+464], {%f188, %f189};
	cvt.u64.u32 	%rd113, %r20;
	add.s64 	%rd114, %rd18, %rd113;
	add.s64 	%rd115, %rd114, %rd16;
	shl.b64 	%rd116, %rd115, 2;
	add.s64 	%rd117, %rd13, %rd116;
	ld.global.nc.v2.f32 	{%f190, %f191}, [%rd117+96];
	st.shared.v2.f32 	[%r156+480], {%f190, %f191};
	cvt.u64.u32 	%rd118, %r21;
	add.s64 	%rd119, %rd18, %rd118;
	add.s64 	%rd120, %rd119, %rd16;
	shl.b64 	%rd121, %rd120, 2;
	add.s64 	%rd122, %rd13, %rd121;
	ld.global.nc.v2.f32 	{%f192, %f193}, [%rd122+112];
	st.shared.v2.f32 	[%r156+496], {%f192, %f193};
	ld.global.nc.v2.f32 	{%f194, %f195}, [%rd15+78848];
	st.shared.v2.f32 	[%r156+512], {%f194, %f195};
	cvt.u64.u32 	%rd123, %r22;
	add.s64 	%rd124, %rd18, %rd123;
	add.s64 	%rd125, %rd124, %rd16;
	shl.b64 	%rd126, %rd125, 2;
	add.s64 	%rd127, %rd13, %rd126;
	ld.global.nc.v2.f32 	{%f196, %f197}, [%rd127+16];
	st.shared.v2.f32 	[%r156+528], {%f196, %f197};
	cvt.u64.u32 	%rd128, %r23;
	add.s64 	%rd129, %rd18, %rd128;
	add.s64 	%rd130, %rd129, %rd16;
	shl.b64 	%rd131, %rd130, 2;
	add.s64 	%rd132, %rd13, %rd131;
	ld.global.nc.v2.f32 	{%f198, %f199}, [%rd132+32];
	st.shared.v2.f32 	[%r156+544], {%f198, %f199};
	cvt.u64.u32 	%rd133, %r24;
	add.s64 	%rd134, %rd18, %rd133;
	add.s64 	%rd135, %rd134, %rd16;
	shl.b64 	%rd136, %rd135, 2;
	add.s64 	%rd137, %rd13, %rd136;
	ld.global.nc.v2.f32 	{%f200, %f201}, [%rd137+48];
	st.shared.v2.f32 	[%r156+560], {%f200, %f201};
	cvt.u64.u32 	%rd138, %r25;
	add.s64 	%rd139, %rd18, %rd138;
	add.s64 	%rd140, %rd139, %rd16;
	shl.b64 	%rd141, %rd140, 2;
	add.s64 	%rd142, %rd13, %rd141;
	ld.global.nc.v2.f32 	{%f202, %f203}, [%rd142+64];
	st.shared.v2.f32 	[%r156+576], {%f202, %f203};
	cvt.u64.u32 	%rd143, %r26;
	add.s64 	%rd144, %rd18, %rd143;
	add.s64 	%rd145, %rd144, %rd16;
	shl.b64 	%rd146, %rd145, 2;
	add.s64 	%rd147, %rd13, %rd146;
	ld.global.nc.v2.f32 	{%f204, %f205}, [%rd147+80];
	st.shared.v2.f32 	[%r156+592], {%f204, %f205};
	cvt.u64.u32 	%rd148, %r27;
	add.s64 	%rd149, %rd18, %rd148;
	add.s64 	%rd150, %rd149, %rd16;
	shl.b64 	%rd151, %rd150, 2;
	add.s64 	%rd152, %rd13, %rd151;
	ld.global.nc.v2.f32 	{%f206, %f207}, [%rd152+96];
	st.shared.v2.f32 	[%r156+608], {%f206, %f207};
	cvt.u64.u32 	%rd153, %r28;
	add.s64 	%rd154, %rd18, %rd153;
	add.s64 	%rd155, %rd154, %rd16;
	shl.b64 	%rd156, %rd155, 2;
	add.s64 	%rd157, %rd13, %rd156;
	ld.global.nc.v2.f32 	{%f208, %f209}, [%rd157+112];
	st.shared.v2.f32 	[%r156+624], {%f208, %f209};
	ld.global.nc.v2.f32 	{%f210, %f211}, [%rd15+98560];
	st.shared.v2.f32 	[%r156+640], {%f210, %f211};
	cvt.u64.u32 	%rd158, %r29;
	add.s64 	%rd159, %rd18, %rd158;
	add.s64 	%rd160, %rd159, %rd16;
	shl.b64 	%rd161, %rd160, 2;
	add.s64 	%rd162, %rd13, %rd161;
	ld.global.nc.v2.f32 	{%f212, %f213}, [%rd162+16];
	st.shared.v2.f32 	[%r156+656], {%f212, %f213};
	cvt.u64.u32 	%rd163, %r30;
	add.s64 	%rd164, %rd18, %rd163;
	add.s64 	%rd165, %rd164, %rd16;
	shl.b64 	%rd166, %rd165, 2;
	add.s64 	%rd167, %rd13, %rd166;
	ld.global.nc.v2.f32 	{%f214, %f215}, [%rd167+32];
	st.shared.v2.f32 	[%r156+672], {%f214, %f215};
	cvt.u64.u32 	%rd168, %r31;
	add.s64 	%rd169, %rd18, %rd168;
	add.s64 	%rd170, %rd169, %rd16;
	shl.b64 	%rd171, %rd170, 2;
	add.s64 	%rd172, %rd13, %rd171;
	ld.global.nc.v2.f32 	{%f216, %f217}, [%rd172+48];
	st.shared.v2.f32 	[%r156+688], {%f216, %f217};
	cvt.u64.u32 	%rd173, %r32;
	add.s64 	%rd174, %rd18, %rd173;
	add.s64 	%rd175, %rd174, %rd16;
	shl.b64 	%rd176, %rd175, 2;
	add.s64 	%rd177, %rd13, %rd176;
	ld.global.nc.v2.f32 	{%f218, %f219}, [%rd177+64];
	st.shared.v2.f32 	[%r156+704], {%f218, %f219};
	cvt.u64.u32 	%rd178, %r33;
	add.s64 	%rd179, %rd18, %rd178;
	add.s64 	%rd180, %rd179, %rd16;
	shl.b64 	%rd181, %rd180, 2;
	add.s64 	%rd182, %rd13, %rd181;
	ld.global.nc.v2.f32 	{%f220, %f221}, [%rd182+80];
	st.shared.v2.f32 	[%r156+720], {%f220, %f221};
	cvt.u64.u32 	%rd183, %r34;
	add.s64 	%rd184, %rd18, %rd183;
	add.s64 	%rd185, %rd184, %rd16;
	shl.b64 	%rd186, %rd185, 2;
	add.s64 	%rd187, %rd13, %rd186;
	ld.global.nc.v2.f32 	{%f222, %f223}, [%rd187+96];
	st.shared.v2.f32 	[%r156+736], {%f222, %f223};
	cvt.u64.u32 	%rd188, %r35;
	add.s64 	%rd189, %rd18, %rd188;
	add.s64 	%rd190, %rd189, %rd16;
	shl.b64 	%rd191, %rd190, 2;
	add.s64 	%rd192, %rd13, %rd191;
	ld.global.nc.v2.f32 	{%f224, %f225}, [%rd192+112];
	st.shared.v2.f32 	[%r156+752], {%f224, %f225};
	ld.global.nc.v2.f32 	{%f226, %f227}, [%rd15+118272];
	st.shared.v2.f32 	[%r156+768], {%f226, %f227};
	cvt.u64.u32 	%rd193, %r36;
	add.s64 	%rd194, %rd18, %rd193;
	add.s64 	%rd195, %rd194, %rd16;
	shl.b64 	%rd196, %rd195, 2;
	add.s64 	%rd197, %rd13, %rd196;
	ld.global.nc.v2.f32 	{%f228, %f229}, [%rd197+16];
	st.shared.v2.f32 	[%r156+784], {%f228, %f229};
	cvt.u64.u32 	%rd198, %r37;
	add.s64 	%rd199, %rd18, %rd198;
	add.s64 	%rd200, %rd199, %rd16;
	shl.b64 	%rd201, %rd200, 2;
	add.s64 	%rd202, %rd13, %rd201;
	ld.global.nc.v2.f32 	{%f230, %f231}, [%rd202+32];
	st.shared.v2.f32 	[%r156+800], {%f230, %f231};
	cvt.u64.u32 	%rd203, %r38;
	add.s64 	%rd204, %rd18, %rd203;
	add.s64 	%rd205, %rd204, %rd16;
	shl.b64 	%rd206, %rd205, 2;
	add.s64 	%rd207, %rd13, %rd206;
	ld.global.nc.v2.f32 	{%f232, %f233}, [%rd207+48];
	st.shared.v2.f32 	[%r156+816], {%f232, %f233};
	cvt.u64.u32 	%rd208, %r39;
	add.s64 	%rd209, %rd18, %rd208;
	add.s64 	%rd210, %rd209, %rd16;
	shl.b64 	%rd211, %rd210, 2;
	add.s64 	%rd212, %rd13, %rd211;
	ld.global.nc.v2.f32 	{%f234, %f235}, [%rd212+64];
	st.shared.v2.f32 	[%r156+832], {%f234, %f235};
	cvt.u64.u32 	%rd213, %r40;
	add.s64 	%rd214, %rd18, %rd213;
	add.s64 	%rd215, %rd214, %rd16;
	shl.b64 	%rd216, %rd215, 2;
	add.s64 	%rd217, %rd13, %rd216;
	ld.global.nc.v2.f32 	{%f236, %f237}, [%rd217+80];
	st.shared.v2.f32 	[%r156+848], {%f236, %f237};
	cvt.u64.u32 	%rd218, %r41;
	add.s64 	%rd219, %rd18, %rd218;
	add.s64 	%rd220, %rd219, %rd16;
	shl.b64 	%rd221, %rd220, 2;
	add.s64 	%rd222, %rd13, %rd221;
	ld.global.nc.v2.f32 	{%f238, %f239}, [%rd222+96];
	st.shared.v2.f32 	[%r156+864], {%f238, %f239};
	cvt.u64.u32 	%rd223, %r42;
	add.s64 	%rd224, %rd18, %rd223;
	add.s64 	%rd225, %rd224, %rd16;
	shl.b64 	%rd226, %rd225, 2;
	add.s64 	%rd227, %rd13, %rd226;
	ld.global.nc.v2.f32 	{%f240, %f241}, [%rd227+112];
	st.shared.v2.f32 	[%r156+880], {%f240, %f241};
	shl.b32 	%r160, %r178, 12;
	shl.b32 	%r161, %r150, 2;
	or.b32  	%r179, %r161, %r160;
	mov.b32 	%r180, 128;
$L__BB0_2:
	mul.wide.u32 	%rd228, %r179, 4;
	add.s64 	%rd229, %rd3, %rd228;
	add.s32 	%r162, %r44, %r180;
	ld.global.nc.v4.f32 	{%f242, %f243, %f244, %f245}, [%rd229+-128];
	st.shared.v4.f32 	[%r162+-128], {%f242, %f243, %f244, %f245};
	ld.global.nc.v4.f32 	{%f246, %f247, %f248, %f249}, [%rd229+-96];
	st.shared.v4.f32 	[%r162+-96], {%f246, %f247, %f248, %f249};
	ld.global.nc.v4.f32 	{%f250, %f251, %f252, %f253}, [%rd229+-64];
	st.shared.v4.f32 	[%r162+-64], {%f250, %f251, %f252, %f253};
	ld.global.nc.v4.f32 	{%f254, %f255, %f256, %f257}, [%rd229+-32];
	st.shared.v4.f32 	[%r162+-32], {%f254, %f255, %f256, %f257};
	ld.global.nc.v4.f32 	{%f258, %f259, %f260, %f261}, [%rd229];
	st.shared.v4.f32 	[%r162], {%f258, %f259, %f260, %f261};
	ld.global.nc.v4.f32 	{%f262, %f263, %f264, %f265}, [%rd229+32];
	st.shared.v4.f32 	[%r162+32], {%f262, %f263, %f264, %f265};
	ld.global.nc.v4.f32 	{%f266, %f267, %f268, %f269}, [%rd229+64];
	st.shared.v4.f32 	[%r162+64], {%f266, %f267, %f268, %f269};
	ld.global.nc.v4.f32 	{%f270, %f271, %f272, %f273}, [%rd229+96];
	st.shared.v4.f32 	[%r162+96], {%f270, %f271, %f272, %f273};
	add.s32 	%r180, %r180, 256;
	add.s32 	%r179, %r179, 64;
	setp.ne.s32 	%p1, %r180, 16512;
	@%p1 bra 	$L__BB0_2;
	bar.sync 	0;
	mov.b32 	%r181, 0;
$L__BB0_4:
	shl.b32 	%r165, %r181, 7;
	add.s32 	%r166, %r165, %r43;
	shl.b32 	%r167, %r166, 2;
	mov.u32 	%r168, _ZZ17my_kernel_kernel0E18placeholder_shared;
	add.s32 	%r169, %r168, %r167;
	ld.shared.f32 	%f1, [%r169];
	ld.shared.f32 	%f2, [%r169+4];
	ld.shared.f32 	%f3, [%r169+8];
	ld.shared.f32 	%f4, [%r169+12];
	ld.shared.f32 	%f5, [%r169+16];
	ld.shared.f32 	%f6, [%r169+20];
	ld.shared.f32 	%f7, [%r169+24];
	ld.shared.f32 	%f8, [%r169+28];
	ld.shared.f32 	%f9, [%r169+32];
	ld.shared.f32 	%f10, [%r169+36];
	ld.shared.f32 	%f11, [%r169+40];
	ld.shared.f32 	%f12, [%r169+44];
	ld.shared.f32 	%f13, [%r169+48];
	ld.shared.f32 	%f14, [%r169+52];
	ld.shared.f32 	%f15, [%r169+56];
	ld.shared.f32 	%f16, [%r169+60];
	ld.shared.f32 	%f17, [%r169+64];
	ld.shared.f32 	%f18, [%r169+68];
	ld.shared.f32 	%f19, [%r169+72];
	ld.shared.f32 	%f20, [%r169+76];
	ld.shared.f32 	%f21, [%r169+80];
	ld.shared.f32 	%f22, [%r169+84];
	ld.shared.f32 	%f23, [%r169+88];
	ld.shared.f32 	%f24, [%r169+92];
	ld.shared.f32 	%f25, [%r169+96];
	ld.shared.f32 	%f26, [%r169+100];
	ld.shared.f32 	%f27, [%r169+104];
	ld.shared.f32 	%f28, [%r169+108];
	ld.shared.f32 	%f29, [%r169+112];
	ld.shared.f32 	%f30, [%r169+116];
	ld.shared.f32 	%f31, [%r169+120];
	ld.shared.f32 	%f32, [%r169+124];
	ld.shared.f32 	%f33, [%r169+128];
	ld.shared.f32 	%f34, [%r169+132];
	ld.shared.f32 	%f35, [%r169+136];
	ld.shared.f32 	%f36, [%r169+140];
	ld.shared.f32 	%f37, [%r169+144];
	ld.shared.f32 	%f38, [%r169+148];
	ld.shared.f32 	%f39, [%r169+152];
	ld.shared.f32 	%f40, [%r169+156];
	ld.shared.f32 	%f41, [%r169+160];
	ld.shared.f32 	%f42, [%r169+164];
	ld.shared.f32 	%f43, [%r169+168];
	ld.shared.f32 	%f44, [%r169+172];
	ld.shared.f32 	%f45, [%r169+176];
	ld.shared.f32 	%f46, [%r169+180];
	ld.shared.f32 	%f47, [%r169+184];
	ld.shared.f32 	%f48, [%r169+188];
	ld.shared.f32 	%f49, [%r169+192];
	ld.shared.f32 	%f50, [%r169+196];
	ld.shared.f32 	%f51, [%r169+200];
	ld.shared.f32 	%f52, [%r169+204];
	ld.shared.f32 	%f53, [%r169+208];
	ld.shared.f32 	%f54, [%r169+212];
	ld.shared.f32 	%f55, [%r169+216];
	ld.shared.f32 	%f56, [%r169+220];
	ld.shared.f32 	%f57, [%r169+224];
	ld.shared.f32 	%f58, [%r169+228];
	ld.shared.f32 	%f59, [%r169+232];
	ld.shared.f32 	%f60, [%r169+236];
	ld.shared.f32 	%f61, [%r169+240];
	ld.shared.f32 	%f62, [%r169+244];
	ld.shared.f32 	%f63, [%r169+248];
	ld.shared.f32 	%f64, [%r169+252];
	mov.b32 	%r182, 0;
$L__BB0_5:
	shl.b32 	%r170, %r182, 6;
	mul.wide.u32 	%rd230, %r170, 4;
	add.s64 	%rd231, %rd1, %rd230;
	ld.local.v4.f32 	{%f274, %f275, %f276, %f277}, [%rd231];
	shl.b32 	%r171, %r182, 5;
	add.s32 	%r172, %r171, %r181;
	shl.b32 	%r173, %r172, 2;
	mov.u32 	%r174, _ZZ17my_kernel_kernel0E18PaddedInput_shared;
	add.s32 	%r175, %r174, %r173;
	ld.shared.f32 	%f278, [%r175];
	fma.rn.f32 	%f279, %f278, %f1, %f274;
	fma.rn.f32 	%f280, %f278, %f2, %f275;
	fma.rn.f32 	%f281, %f278, %f3, %f276;
	fma.rn.f32 	%f282, %f278, %f4, %f277;
	st.local.v4.f32 	[%rd231], {%f279, %f280, %f281, %f282};
	ld.local.v4.f32 	{%f283, %f284, %f285, %f286}, [%rd231+16];
	fma.rn.f32 	%f287, %f278, %f5, %f283;
	fma.rn.f32 	%f288, %f278, %f6, %f284;
	fma.rn.f32 	%f289, %f278, %f7, %f285;
	fma.rn.f32 	%f290, %f278, %f8, %f286;
	st.local.v4.f32 	[%rd231+16], {%f287, %f288, %f289, %f290};
	ld.local.v4.f32 	{%f291, %f292, %f293, %f294}, [%rd231+32];
	fma.rn.f32 	%f295, %f278, %f9, %f291;
	fma.rn.f32 	%f296, %f278, %f10, %f292;
	fma.rn.f32 	%f297, %f278, %f11, %f293;
	fma.rn.f32 	%f298, %f278, %f12, %f294;
	st.local.v4.f32 	[%rd231+32], {%f295, %f296, %f297, %f298};
	ld.local.v4.f32 	{%f299, %f300, %f301, %f302}, [%rd231+48];
	fma.rn.f32 	%f303, %f278, %f13, %f299;
	fma.rn.f32 	%f304, %f278, %f14, %f300;
	fma.rn.f32 	%f305, %f278, %f15, %f301;
	fma.rn.f32 	%f306, %f278, %f16, %f302;
	st.local.v4.f32 	[%rd231+48], {%f303, %f304, %f305, %f306};
	ld.local.v4.f32 	{%f307, %f308, %f309, %f310}, [%rd231+64];
	fma.rn.f32 	%f311, %f278, %f17, %f307;
	fma.rn.f32 	%f312, %f278, %f18, %f308;
	fma.rn.f32 	%f313, %f278, %f19, %f309;
	fma.rn.f32 	%f314, %f278, %f20, %f310;
	st.local.v4.f32 	[%rd231+64], {%f311, %f312, %f313, %f314};
	ld.local.v4.f32 	{%f315, %f316, %f317, %f318}, [%rd231+80];
	fma.rn.f32 	%f319, %f278, %f21, %f315;
	fma.rn.f32 	%f320, %f278, %f22, %f316;
	fma.rn.f32 	%f321, %f278, %f23, %f317;
	fma.rn.f32 	%f322, %f278, %f24, %f318;
	st.local.v4.f32 	[%rd231+80], {%f319, %f320, %f321, %f322};
	ld.local.v4.f32 	{%f323, %f324, %f325, %f326}, [%rd231+96];
	fma.rn.f32 	%f327, %f278, %f25, %f323;
	fma.rn.f32 	%f328, %f278, %f26, %f324;
	fma.rn.f32 	%f329, %f278, %f27, %f325;
	fma.rn.f32 	%f330, %f278, %f28, %f326;
	st.local.v4.f32 	[%rd231+96], {%f327, %f328, %f329, %f330};
	ld.local.v4.f32 	{%f331, %f332, %f333, %f334}, [%rd231+112];
	fma.rn.f32 	%f335, %f278, %f29, %f331;
	fma.rn.f32 	%f336, %f278, %f30, %f332;
	fma.rn.f32 	%f337, %f278, %f31, %f333;
	fma.rn.f32 	%f338, %f278, %f32, %f334;
	st.local.v4.f32 	[%rd231+112], {%f335, %f336, %f337, %f338};
	ld.local.v4.f32 	{%f339, %f340, %f341, %f342}, [%rd231+128];
	fma.rn.f32 	%f343, %f278, %f33, %f339;
	fma.rn.f32 	%f344, %f278, %f34, %f340;
	fma.rn.f32 	%f345, %f278, %f35, %f341;
	fma.rn.f32 	%f346, %f278, %f36, %f342;
	st.local.v4.f32 	[%rd231+128], {%f343, %f344, %f345, %f346};
	ld.local.v4.f32 	{%f347, %f348, %f349, %f350}, [%rd231+144];
	fma.rn.f32 	%f351, %f278, %f37, %f347;
	fma.rn.f32 	%f352, %f278, %f38, %f348;
	fma.rn.f32 	%f353, %f278, %f39, %f349;
	fma.rn.f32 	%f354, %f278, %f40, %f350;
	st.local.v4.f32 	[%rd231+144], {%f351, %f352, %f353, %f354};
	ld.local.v4.f32 	{%f355, %f356, %f357, %f358}, [%rd231+160];
	fma.rn.f32 	%f359, %f278, %f41, %f355;
	fma.rn.f32 	%f360, %f278, %f42, %f356;
	fma.rn.f32 	%f361, %f278, %f43, %f357;
	fma.rn.f32 	%f362, %f278, %f44, %f358;
	st.local.v4.f32 	[%rd231+160], {%f359, %f360, %f361, %f362};
	ld.local.v4.f32 	{%f363, %f364, %f365, %f366}, [%rd231+176];
	fma.rn.f32 	%f367, %f278, %f45, %f363;
	fma.rn.f32 	%f368, %f278, %f46, %f364;
	fma.rn.f32 	%f369, %f278, %f47, %f365;
	fma.rn.f32 	%f370, %f278, %f48, %f366;
	st.local.v4.f32 	[%rd231+176], {%f367, %f368, %f369, %f370};
	ld.local.v4.f32 	{%f371, %f372, %f373, %f374}, [%rd231+192];
	fma.rn.f32 	%f375, %f278, %f49, %f371;
	fma.rn.f32 	%f376, %f278, %f50, %f372;
	fma.rn.f32 	%f377, %f278, %f51, %f373;
	fma.rn.f32 	%f378, %f278, %f52, %f374;
	st.local.v4.f32 	[%rd231+192], {%f375, %f376, %f377, %f378};
	ld.local.v4.f32 	{%f379, %f380, %f381, %f382}, [%rd231+208];
	fma.rn.f32 	%f383, %f278, %f53, %f379;
	fma.rn.f32 	%f384, %f278, %f54, %f380;
	fma.rn.f32 	%f385, %f278, %f55, %f381;
	fma.rn.f32 	%f386, %f278, %f56, %f382;
	st.local.v4.f32 	[%rd231+208], {%f383, %f384, %f385, %f386};
	ld.local.v4.f32 	{%f387, %f388, %f389, %f390}, [%rd231+224];
	fma.rn.f32 	%f391, %f278, %f57, %f387;
	fma.rn.f32 	%f392, %f278, %f58, %f388;
	fma.rn.f32 	%f393, %f278, %f59, %f389;
	fma.rn.f32 	%f394, %f278, %f60, %f390;
	st.local.v4.f32 	[%rd231+224], {%f391, %f392, %f393, %f394};
	ld.local.v4.f32 	{%f395, %f396, %f397, %f398}, [%rd231+240];
	fma.rn.f32 	%f399, %f278, %f61, %f395;
	fma.rn.f32 	%f400, %f278, %f62, %f396;
	fma.rn.f32 	%f401, %f278, %f63, %f397;
	fma.rn.f32 	%f402, %f278, %f64, %f398;
	st.local.v4.f32 	[%rd231+240], {%f399, %f400, %f401, %f402};
	add.s32 	%r182, %r182, 1;
	setp.ne.s32 	%p2, %r182, 7;
	@%p2 bra 	$L__BB0_5;
	add.s32 	%r181, %r181, 1;
	setp.ne.s32 	%p3, %r181, 32;
	@%p3 bra 	$L__BB0_4;
	add.s32 	%r178, %r178, 1;
	setp.ne.s32 	%p4, %r178, 22;
	@%p4 bra 	$L__BB0_1;
	ld.param.u64 	%rd239, [my_kernel_kernel0_param_3];
	ld.param.u64 	%rd238, [my_kernel_kernel0_param_2];
	shl.b32 	%r177, %r1, 7;
	add.s32 	%r183, %r43, %r177;
	cvta.to.global.u64 	%rd232, %rd239;
	mul.wide.u32 	%rd233, %r43, 4;
	add.s64 	%rd234, %rd232, %rd233;
	ld.global.nc.f32 	%f65, [%rd234];
	ld.global.nc.f32 	%f66, [%rd234+4];
	ld.global.nc.f32 	%f67, [%rd234+8];
	ld.global.nc.f32 	%f68, [%rd234+12];
	ld.global.nc.f32 	%f69, [%rd234+16];
	ld.global.nc.f32 	%f70, [%rd234+20];
	ld.global.nc.f32 	%f71, [%rd234+24];
	ld.global.nc.f32 	%f72, [%rd234+28];
	ld.global.nc.f32 	%f73, [%rd234+32];
	ld.global.nc.f32 	%f74, [%rd234+36];
	ld.global.nc.f32 	%f75, [%rd234+40];
	ld.global.nc.f32 	%f76, [%rd234+44];
	ld.global.nc.f32 	%f77, [%rd234+48];
	ld.global.nc.f32 	%f78, [%rd234+52];
	ld.global.nc.f32 	%f79, [%rd234+56];
	ld.global.nc.f32 	%f80, [%rd234+60];
	ld.global.nc.f32 	%f81, [%rd234+64];
	ld.global.nc.f32 	%f82, [%rd234+68];
	ld.global.nc.f32 	%f83, [%rd234+72];
	ld.global.nc.f32 	%f84, [%rd234+76];
	ld.global.nc.f32 	%f85, [%rd234+80];
	ld.global.nc.f32 	%f86, [%rd234+84];
	ld.global.nc.f32 	%f87, [%rd234+88];
	ld.global.nc.f32 	%f88, [%rd234+92];
	ld.global.nc.f32 	%f89, [%rd234+96];
	ld.global.nc.f32 	%f90, [%rd234+100];
	ld.global.nc.f32 	%f91, [%rd234+104];
	ld.global.nc.f32 	%f92, [%rd234+108];
	ld.global.nc.f32 	%f93, [%rd234+112];
	ld.global.nc.f32 	%f94, [%rd234+116];
	ld.global.nc.f32 	%f95, [%rd234+120];
	ld.global.nc.f32 	%f96, [%rd234+124];
	ld.global.nc.f32 	%f97, [%rd234+128];
	ld.global.nc.f32 	%f98, [%rd234+132];
	ld.global.nc.f32 	%f99, [%rd234+136];
	ld.global.nc.f32 	%f100, [%rd234+140];
	ld.global.nc.f32 	%f101, [%rd234+144];
	ld.global.nc.f32 	%f102, [%rd234+148];
	ld.global.nc.f32 	%f103, [%rd234+152];
	ld.global.nc.f32 	%f104, [%rd234+156];
	ld.global.nc.f32 	%f105, [%rd234+160];
	ld.global.nc.f32 	%f106, [%rd234+164];
	ld.global.nc.f32 	%f107, [%rd234+168];
	ld.global.nc.f32 	%f108, [%rd234+172];
	ld.global.nc.f32 	%f109, [%rd234+176];
	ld.global.nc.f32 	%f110, [%rd234+180];
	ld.global.nc.f32 	%f111, [%rd234+184];
	ld.global.nc.f32 	%f112, [%rd234+188];
	ld.global.nc.f32 	%f113, [%rd234+192];
	ld.global.nc.f32 	%f114, [%rd234+196];
	ld.global.nc.f32 	%f115, [%rd234+200];
	ld.global.nc.f32 	%f116, [%rd234+204];
	ld.global.nc.f32 	%f117, [%rd234+208];
	ld.global.nc.f32 	%f118, [%rd234+212];
	ld.global.nc.f32 	%f119, [%rd234+216];
	ld.global.nc.f32 	%f120, [%rd234+220];
	ld.global.nc.f32 	%f121, [%rd234+224];
	ld.global.nc.f32 	%f122, [%rd234+228];
	ld.global.nc.f32 	%f123, [%rd234+232];
	ld.global.nc.f32 	%f124, [%rd234+236];
	ld.global.nc.f32 	%f125, [%rd234+240];
	ld.global.nc.f32 	%f126, [%rd234+244];
	ld.global.nc.f32 	%f127, [%rd234+248];
	ld.global.nc.f32 	%f128, [%rd234+252];
	cvta.to.global.u64 	%rd4, %rd238;
	mov.b32 	%r184, 0;
$L__BB0_9:
	ld.local.v4.f32 	{%f403, %f404, %f405, %f406}, [%rd240+-128];
	add.f32 	%f407, %f403, %f65;
	max.f32 	%f408, %f407, 0f00000000;
	mul.wide.u32 	%rd235, %r183, 4;
	add.s64 	%rd236, %rd4, %rd235;
	st.global.f32 	[%rd236], %f408;
	add.f32 	%f409, %f404, %f66;
	max.f32 	%f410, %f409, 0f00000000;
	st.global.f32 	[%rd236+4], %f410;
	add.f32 	%f411, %f405, %f67;
	max.f32 	%f412, %f411, 0f00000000;
	st.global.f32 	[%rd236+8], %f412;
	add.f32 	%f413, %f406, %f68;
	max.f32 	%f414, %f413, 0f00000000;
	st.global.f32 	[%rd236+12], %f414;
	ld.local.v4.f32 	{%f415, %f416, %f417, %f418}, [%rd240+-112];
	add.f32 	%f419, %f415, %f69;
	max.f32 	%f420, %f419, 0f00000000;
	st.global.f32 	[%rd236+16], %f420;
	add.f32 	%f421, %f416, %f70;
	max.f32 	%f422, %f421, 0f00000000;
	st.global.f32 	[%rd236+20], %f422;
	add.f32 	%f423, %f417, %f71;
	max.f32 	%f424, %f423, 0f00000000;
	st.global.f32 	[%rd236+24], %f424;
	add.f32 	%f425, %f418, %f72;
	max.f32 	%f426, %f425, 0f00000000;
	st.global.f32 	[%rd236+28], %f426;
	ld.local.v4.f32 	{%f427, %f428, %f429, %f430}, [%rd240+-96];
	add.f32 	%f431, %f427, %f73;
	max.f32 	%f432, %f431, 0f00000000;
	st.global.f32 	[%rd236+32], %f432;
	add.f32 	%f433, %f428, %f74;
	max.f32 	%f434, %f433, 0f00000000;
	st.global.f32 	[%rd236+36], %f434;
	add.f32 	%f435, %f429, %f75;
	max.f32 	%f436, %f435, 0f00000000;
	st.global.f32 	[%rd236+40], %f436;
	add.f32 	%f437, %f430, %f76;
	max.f32 	%f438, %f437, 0f00000000;
	st.global.f32 	[%rd236+44], %f438;
	ld.local.v4.f32 	{%f439, %f440, %f441, %f442}, [%rd240+-80];
	add.f32 	%f443, %f439, %f77;
	max.f32 	%f444, %f443, 0f00000000;
	st.global.f32 	[%rd236+48], %f444;
	add.f32 	%f445, %f440, %f78;
	max.f32 	%f446, %f445, 0f00000000;
	st.global.f32 	[%rd236+52], %f446;
	add.f32 	%f447, %f441, %f79;
	max.f32 	%f448, %f447, 0f00000000;
	st.global.f32 	[%rd236+56], %f448;
	add.f32 	%f449, %f442, %f80;
	max.f32 	%f450, %f449, 0f00000000;
	st.global.f32 	[%rd236+60], %f450;
	ld.local.v4.f32 	{%f451, %f452, %f453, %f454}, [%rd240+-64];
	add.f32 	%f455, %f451, %f81;
	max.f32 	%f456, %f455, 0f00000000;
	st.global.f32 	[%rd236+64], %f456;
	add.f32 	%f457, %f452, %f82;
	max.f32 	%f458, %f457, 0f00000000;
	st.global.f32 	[%rd236+68], %f458;
	add.f32 	%f459, %f453, %f83;
	max.f32 	%f460, %f459, 0f00000000;
	st.global.f32 	[%rd236+72], %f460;
	add.f32 	%f461, %f454, %f84;
	max.f32 	%f462, %f461, 0f00000000;
	st.global.f32 	[%rd236+76], %f462;
	ld.local.v4.f32 	{%f463, %f464, %f465, %f466}, [%rd240+-48];
	add.f32 	%f467, %f463, %f85;
	max.f32 	%f468, %f467, 0f00000000;
	st.global.f32 	[%rd236+80], %f468;
	add.f32 	%f469, %f464, %f86;
	max.f32 	%f470, %f469, 0f00000000;
	st.global.f32 	[%rd236+84], %f470;
	add.f32 	%f471, %f465, %f87;
	max.f32 	%f472, %f471, 0f00000000;
	st.global.f32 	[%rd236+88], %f472;
	add.f32 	%f473, %f466, %f88;
	max.f32 	%f474, %f473, 0f00000000;
	st.global.f32 	[%rd236+92], %f474;
	ld.local.v4.f32 	{%f475, %f476, %f477, %f478}, [%rd240+-32];
	add.f32 	%f479, %f475, %f89;
	max.f32 	%f480, %f479, 0f00000000;
	st.global.f32 	[%rd236+96], %f480;
	add.f32 	%f481, %f476, %f90;
	max.f32 	%f482, %f481, 0f00000000;
	st.global.f32 	[%rd236+100], %f482;
	add.f32 	%f483, %f477, %f91;
	max.f32 	%f484, %f483, 0f00000000;
	st.global.f32 	[%rd236+104], %f484;
	add.f32 	%f485, %f478, %f92;
	max.f32 	%f486, %f485, 0f00000000;
	st.global.f32 	[%rd236+108], %f486;
	ld.local.v4.f32 	{%f487, %f488, %f489, %f490}, [%rd240+-16];
	add.f32 	%f491, %f487, %f93;
	max.f32 	%f492, %f491, 0f00000000;
	st.global.f32 	[%rd236+112], %f492;
	add.f32 	%f493, %f488, %f94;
	max.f32 	%f494, %f493, 0f00000000;
	st.global.f32 	[%rd236+116], %f494;
	add.f32 	%f495, %f489, %f95;
	max.f32 	%f496, %f495, 0f00000000;
	st.global.f32 	[%rd236+120], %f496;
	add.f32 	%f497, %f490, %f96;
	max.f32 	%f498, %f497, 0f00000000;
	st.global.f32 	[%rd236+124], %f498;
	ld.local.v4.f32 	{%f499, %f500, %f501, %f502}, [%rd240];
	add.f32 	%f503, %f499, %f97;
	max.f32 	%f504, %f503, 0f00000000;
	st.global.f32 	[%rd236+128], %f504;
	add.f32 	%f505, %f500, %f98;
	max.f32 	%f506, %f505, 0f00000000;
	st.global.f32 	[%rd236+132], %f506;
	add.f32 	%f507, %f501, %f99;
	max.f32 	%f508, %f507, 0f00000000;
	st.global.f32 	[%rd236+136], %f508;
	add.f32 	%f509, %f502, %f100;
	max.f32 	%f510, %f509, 0f00000000;
	st.global.f32 	[%rd236+140], %f510;
	ld.local.v4.f32 	{%f511, %f512, %f513, %f514}, [%rd240+16];
	add.f32 	%f515, %f511, %f101;
	max.f32 	%f516, %f515, 0f00000000;
	st.global.f32 	[%rd236+144], %f516;
	add.f32 	%f517, %f512, %f102;
	max.f32 	%f518, %f517, 0f00000000;
	st.global.f32 	[%rd236+148], %f518;
	add.f32 	%f519, %f513, %f103;
	max.f32 	%f520, %f519, 0f00000000;
	st.global.f32 	[%rd236+152], %f520;
	add.f32 	%f521, %f514, %f104;
	max.f32 	%f522, %f521, 0f00000000;
	st.global.f32 	[%rd236+156], %f522;
	ld.local.v4.f32 	{%f523, %f524, %f525, %f526}, [%rd240+32];
	add.f32 	%f527, %f523, %f105;
	max.f32 	%f528, %f527, 0f00000000;
	st.global.f32 	[%rd236+160], %f528;
	add.f32 	%f529, %f524, %f106;
	max.f32 	%f530, %f529, 0f00000000;
	st.global.f32 	[%rd236+164], %f530;
	add.f32 	%f531, %f525, %f107;
	max.f32 	%f532, %f531, 0f00000000;
	st.global.f32 	[%rd236+168], %f532;
	add.f32 	%f533, %f526, %f108;
	max.f32 	%f534, %f533, 0f00000000;
	st.global.f32 	[%rd236+172], %f534;
	ld.local.v4.f32 	{%f535, %f536, %f537, %f538}, [%rd240+48];
	add.f32 	%f539, %f535, %f109;
	max.f32 	%f540, %f539, 0f00000000;
	st.global.f32 	[%rd236+176], %f540;
	add.f32 	%f541, %f536, %f110;
	max.f32 	%f542, %f541, 0f00000000;
	st.global.f32 	[%rd236+180], %f542;
	add.f32 	%f543, %f537, %f111;
	max.f32 	%f544, %f543, 0f00000000;
	st.global.f32 	[%rd236+184], %f544;
	add.f32 	%f545, %f538, %f112;
	max.f32 	%f546, %f545, 0f00000000;
	st.global.f32 	[%rd236+188], %f546;
	ld.local.v4.f32 	{%f547, %f548, %f549, %f550}, [%rd240+64];
	add.f32 	%f551, %f547, %f113;
	max.f32 	%f552, %f551, 0f00000000;
	st.global.f32 	[%rd236+192], %f552;
	add.f32 	%f553, %f548, %f114;
	max.f32 	%f554, %f553, 0f00000000;
	st.global.f32 	[%rd236+196], %f554;
	add.f32 	%f555, %f549, %f115;
	max.f32 	%f556, %f555, 0f00000000;
	st.global.f32 	[%rd236+200], %f556;
	add.f32 	%f557, %f550, %f116;
	max.f32 	%f558, %f557, 0f00000000;
	st.global.f32 	[%rd236+204], %f558;
	ld.local.v4.f32 	{%f559, %f560, %f561, %f562}, [%rd240+80];
	add.f32 	%f563, %f559, %f117;
	max.f32 	%f564, %f563, 0f00000000;
	st.global.f32 	[%rd236+208], %f564;
	add.f32 	%f565, %f560, %f118;
	max.f32 	%f566, %f565, 0f00000000;
	st.global.f32 	[%rd236+212], %f566;
	add.f32 	%f567, %f561, %f119;
	max.f32 	%f568, %f567, 0f00000000;
	st.global.f32 	[%rd236+216], %f568;
	add.f32 	%f569, %f562, %f120;
	max.f32 	%f570, %f569, 0f00000000;
	st.global.f32 	[%rd236+220], %f570;
	ld.local.v4.f32 	{%f571, %f572, %f573, %f574}, [%rd240+96];
	add.f32 	%f575, %f571, %f121;
	max.f32 	%f576, %f575, 0f00000000;
	st.global.f32 	[%rd236+224], %f576;
	add.f32 	%f577, %f572, %f122;
	max.f32 	%f578, %f577, 0f00000000;
	st.global.f32 	[%rd236+228], %f578;
	add.f32 	%f579, %f573, %f123;
	max.f32 	%f580, %f579, 0f00000000;
	st.global.f32 	[%rd236+232], %f580;
	add.f32 	%f581, %f574, %f124;
	max.f32 	%f582, %f581, 0f00000000;
	st.global.f32 	[%rd236+236], %f582;
	ld.local.v4.f32 	{%f583, %f584, %f585, %f586}, [%rd240+112];
	add.f32 	%f587, %f583, %f125;
	max.f32 	%f588, %f587, 0f00000000;
	st.global.f32 	[%rd236+240], %f588;
	add.f32 	%f589, %f584, %f126;
	max.f32 	%f590, %f589, 0f00000000;
	st.global.f32 	[%rd236+244], %f590;
	add.f32 	%f591, %f585, %f127;
	max.f32 	%f592, %f591, 0f00000000;
	st.global.f32 	[%rd236+248], %f592;
	add.f32 	%f593, %f586, %f128;
	max.f32 	%f594, %f593, 0f00000000;
	st.global.f32 	[%rd236+252], %f594;
	add.s32 	%r184, %r184, 1;
	add.s32 	%r183, %r183, 896;
	add.s64 	%rd240, %rd240, 256;
	setp.ne.s32 	%p5, %r184, 7;
	@%p5 bra 	$L__BB0_9;
	ret;

}


// ===== COMPILED SASS (sm_100) =====

	.target	sm_100

	.elftype	@"ET_EXEC"


//--------------------- .note.nv.tkinfo           --------------------------
	.section	.note.nv.tkinfo,"",@"SHT_NOTE"
	.sectionflags	@"SHF_NOTE_NV_TKINFO"
	.tkinfo
        /*0018*/ 	.word	0x00000002
        /*0030*/ 	.string	""
        /*0030*/ 	.string	"ptxas"
        /*0030*/ 	.string	"Cuda compilation tools, release 13.0, V13.0.88"
        /*0030*/ 	.string	"Build cuda_13.0.r13.0/compiler.36424714_0"
        /*0030*/ 	.string	"-arch sm_100 -m 64 "



//--------------------- .note.nv.cuinfo           --------------------------
	.section	.note.nv.cuinfo,"",@"SHT_NOTE"
	.sectionflags	@"SHF_NOTE_NV_CUINFO"
        /*0018*/ 	.short	0x0002
        /*001a*/ 	.short	0x0064
        /*001c*/ 	.short	0x0082
	.zero		2


//--------------------- .nv.info                  --------------------------
	.section	.nv.info,"",@"SHT_CUDA_INFO"
	.align	4


	//----- nvinfo : EIATTR_REGCOUNT
	.align		4
        /*0000*/ 	.byte	0x04, 0x2f
        /*0002*/ 	.short	(.L_1 - .L_0)
	.align		4
.L_0:
        /*0004*/ 	.word	index@(my_kernel_kernel0)
        /*0008*/ 	.word	0x0000006c


	//----- nvinfo : EIATTR_FRAME_SIZE
	.align		4
.L_1:
        /*000c*/ 	.byte	0x04, 0x11
        /*000e*/ 	.short	(.L_3 - .L_2)
	.align		4
.L_2:
        /*0010*/ 	.word	index@(my_kernel_kernel0)
        /*0014*/ 	.word	0x00000700


	//----- nvinfo : EIATTR_MIN_STACK_SIZE
	.align		4
.L_3:
        /*0018*/ 	.byte	0x04, 0x12
        /*001a*/ 	.short	(.L_5 - .L_4)
	.align		4
.L_4:
        /*001c*/ 	.word	index@(my_kernel_kernel0)
        /*0020*/ 	.word	0x00000700
.L_5:


//--------------------- .nv.compat                --------------------------
	.section	.nv.compat,"",@"SHT_CUDA_COMPAT_INFO"
	.align	4
        /*0000*/ 	.byte	0x02, 0x09, 0x00, 0x00, 0x02, 0x02, 0x01, 0x00, 0x02, 0x05, 0x05, 0x00, 0x03, 0x07, 0x01, 0x01
        /*0010*/ 	.byte	0x02, 0x03, 0x00, 0x00, 0x02, 0x06, 0x01, 0x00, 0x04, 0x0b, 0x08, 0x00, 0x09, 0x00, 0x00, 0x00
        /*0020*/ 	.byte	0x00, 0x00, 0x00, 0x00


//--------------------- .nv.info.my_kernel_kernel0 --------------------------
	.section	.nv.info.my_kernel_kernel0,"",@"SHT_CUDA_INFO"
	.sectionflags	@""
	.align	4


	//----- nvinfo : EIATTR_CUDA_API_VERSION
	.align		4
        /*0000*/ 	.byte	0x04, 0x37
        /*0002*/ 	.short	(.L_7 - .L_6)
.L_6:
        /*0004*/ 	.word	0x00000082


	//----- nvinfo : EIATTR_KPARAM_INFO
	.align		4
.L_7:
        /*0008*/ 	.byte	0x04, 0x17
        /*000a*/ 	.short	(.L_9 - .L_8)
.L_8:
        /*000c*/ 	.word	0x00000000
        /*0010*/ 	.short	0x0003
        /*0012*/ 	.short	0x0018
        /*0014*/ 	.byte	0x00, 0xf5, 0x21, 0x00


	//----- nvinfo : EIATTR_KPARAM_INFO
	.align		4
.L_9:
        /*0018*/ 	.byte	0x04, 0x17
        /*001a*/ 	.short	(.L_11 - .L_10)
.L_10:
        /*001c*/ 	.word	0x00000000
        /*0020*/ 	.short	0x0002
        /*0022*/ 	.short	0x0010
        /*0024*/ 	.byte	0x00, 0xf5, 0x21, 0x00


	//----- nvinfo : EIATTR_KPARAM_INFO
	.align		4
.L_11:
        /*0028*/ 	.byte	0x04, 0x17
        /*002a*/ 	.short	(.L_13 - .L_12)
.L_12:
        /*002c*/ 	.word	0x00000000
        /*0030*/ 	.short	0x0001
        /*0032*/ 	.short	0x0008
        /*0034*/ 	.byte	0x00, 0xf5, 0x21, 0x00


	//----- nvinfo : EIATTR_KPARAM_INFO
	.align		4
.L_13:
        /*0038*/ 	.byte	0x04, 0x17
        /*003a*/ 	.short	(.L_15 - .L_14)
.L_14:
        /*003c*/ 	.word	0x00000000
        /*0040*/ 	.short	0x0000
        /*0042*/ 	.short	0x0000
        /*0044*/ 	.byte	0x00, 0xf5, 0x21, 0x00


	//----- nvinfo : EIATTR_SPARSE_MMA_MASK
	.align		4
.L_15:
        /*0048*/ 	.byte	0x03, 0x50
        /*004a*/ 	.short	0x0000


	//----- nvinfo : EIATTR_MAXREG_COUNT
	.align		4
        /*004c*/ 	.byte	0x03, 0x1b
        /*004e*/ 	.short	0x00ff


	//----- nvinfo : EIATTR_NUM_BARRIERS
	.align		4
        /*0050*/ 	.byte	0x02, 0x4c
        /*0052*/ 	.byte	0x01
	.zero		1


	//----- nvinfo : EIATTR_MERCURY_ISA_VERSION
	.align		4
        /*0054*/ 	.byte	0x03, 0x5f
        /*0056*/ 	.short	0x0101


	//----- nvinfo : EIATTR_VRC_CTA_INIT_COUNT
	.align		4
        /*0058*/ 	.byte	0x02, 0x4a
	.zero		1
	.zero		1


	//----- nvinfo : EIATTR_EXIT_INSTR_OFFSETS
	.align		4
        /*005c*/ 	.byte	0x04, 0x1c
        /*005e*/ 	.short	(.L_17 - .L_16)


	//   ....[0]....
.L_16:
        /*0060*/ 	.word	0x000048a0


	//----- nvinfo : EIATTR_CBANK_PARAM_SIZE
	.align		4
.L_17:
        /*0064*/ 	.byte	0x03, 0x19
        /*0066*/ 	.short	0x0020


	//----- nvinfo : EIATTR_PARAM_CBANK
	.align		4
        /*0068*/ 	.byte	0x04, 0x0a
        /*006a*/ 	.short	(.L_19 - .L_18)
	.align		4
.L_18:
        /*006c*/ 	.word	index@(.nv.constant0.my_kernel_kernel0)
        /*0070*/ 	.short	0x0380
        /*0072*/ 	.short	0x0020


	//----- nvinfo : EIATTR_SW_WAR
	.align		4
.L_19:
        /*0074*/ 	.byte	0x04, 0x36
        /*0076*/ 	.short	(.L_21 - .L_20)
.L_20:
        /*0078*/ 	.word	0x00000008
.L_21:


//--------------------- .nv.callgraph             --------------------------
	.section	.nv.callgraph,"",@"SHT_CUDA_CALLGRAPH"
	.align	4
	.sectionentsize	8
	.align		4
        /*0000*/ 	.word	0x00000000
	.align		4
        /*0004*/ 	.word	0xffffffff
	.align		4
        /*0008*/ 	.word	0x00000000
	.align		4
        /*000c*/ 	.word	0xfffffffe
	.align		4
        /*0010*/ 	.word	0x00000000
	.align		4
        /*0014*/ 	.word	0xfffffffd
	.align		4
        /*0018*/ 	.word	0x00000000
	.align		4
        /*001c*/ 	.word	0xfffffffc


//--------------------- .text.my_kernel_kernel0   --------------------------
	.section	.text.my_kernel_kernel0,"ax",@progbits
	.align	128
        .global         my_kernel_kernel0
        .type           my_kernel_kernel0,@function
        .size           my_kernel_kernel0,(.L_x_6 - my_kernel_kernel0)
        .other          my_kernel_kernel0,@"STO_CUDA_ENTRY STV_DEFAULT"
my_kernel_kernel0:
.text.my_kernel_kernel0:
[----:B------:R-:W0:Y:S01]  /*0000*/  LDC R1, c[0x0][0x37c] ;  /* 0x0000df00ff017b82 */ /* 0x000e220000000800 */
[----:B------:R-:W1:Y:S01]  /*0010*/  S2R R7, SR_TID.X ;  /* 0x0000000000077919 */ /* 0x000e620000002100 */
[----:B------:R-:W2:Y:S06]  /*0020*/  LDCU.64 UR6, c[0x0][0x388] ;  /* 0x00007100ff0677ac */ /* 0x000eac0008000a00 */
[----:B------:R-:W3:Y:S01]  /*0030*/  S2UR UR5, SR_CgaCtaId ;  /* 0x00000000000579c3 */ /* 0x000ee20000008800 */
[----:B0-----:R-:W-:Y:S01]  /*0040*/  VIADD R1, R1, 0xfffff900 ;  /* 0xfffff90001017836 */ /* 0x001fe20000000000 */
[----:B------:R-:W0:Y:S01]  /*0050*/  S2R R0, SR_CTAID.X ;  /* 0x0000000000007919 */ /* 0x000e220000002500 */
[----:B------:R-:W-:Y:S01]  /*0060*/  UMOV UR4, 0x400 ;  /* 0x0000040000047882 */ /* 0x000fe20000000000 */
[----:B------:R-:W4:Y:S02]  /*0070*/  LDCU.64 UR12, c[0x0][0x358] ;  /* 0x00006b00ff0c77ac */ /* 0x000f240008000a00 */
[----:B------:R0:W-:Y:S01]  /*0080*/  STL.128 [R1], RZ ;  /* 0x000000ff01007387 */ /* 0x0001e20000100c00 */
[C---:B------:R-:W-:Y:S01]  /*0090*/  R2UR UR9, R1.reuse ;  /* 0x00000000010972ca */ /* 0x040fe200000e0000 */
[----:B------:R-:W-:Y:S01]  /*00a0*/  UIADD3 UR4, UPT, UPT, UR4, 0x380, URZ ;  /* 0x0000038004047890 */ /* 0x000fe2000fffe0ff */
[----:B------:R-:W-:Y:S01]  /*00b0*/  R2UR UR14, R1 ;  /* 0x00000000010e72ca */ /* 0x000fe200000e0000 */
[----:B------:R0:W-:Y:S04]  /*00c0*/  STL.128 [R1+0x10], RZ ;  /* 0x000010ff01007387 */ /* 0x0001e80000100c00 */
[----:B------:R0:W-:Y:S01]  /*00d0*/  STL.128 [R1+0x20], RZ ;  /* 0x000020ff01007387 */ /* 0x0001e20000100c00 */
[----:B--2---:R-:W-:-:S03]  /*00e0*/  UIADD3 UR6, UP0, UPT, UR6, 0x80, URZ ;  /* 0x0000008006067890 */ /* 0x004fc6000ff1e0ff */
[----:B------:R2:W-:Y:S02]  /*00f0*/  STL.128 [R1+0x30], RZ ;  /* 0x000030ff01007387 */ /* 0x0005e40000100c00 */
[----:B------:R-:W-:Y:S02]  /*0100*/  UIADD3 UR9, UPT, UPT, UR9, 0x80, URZ ;  /* 0x0000008009097890 */ /* 0x000fe4000fffe0ff */
[----:B------:R2:W-:Y:S01]  /*0110*/  STL.128 [R1+0x40], RZ ;  /* 0x000040ff01007387 */ /* 0x0005e20000100c00 */
[----:B------:R-:W-:Y:S01]  /*0120*/  UIADD3.X UR7, UPT, UPT, URZ, UR7, URZ, UP0, !UPT ;  /* 0x00000007ff077290 */ /* 0x000fe200087fe4ff */
[----:B------:R-:W-:Y:S01]  /*0130*/  IMAD.U32 R100, RZ, RZ, UR6 ;  /* 0x00000006ff647e24 */ /* 0x000fe2000f8e00ff */
[----:B---3--:R-:W-:Y:S01]  /*0140*/  ULEA UR4, UR5, UR4, 0x18 ;  /* 0x0000000405047291 */ /* 0x008fe2000f8ec0ff */
[----:B------:R2:W-:Y:S03]  /*0150*/  STL.128 [R1+0x50], RZ ;  /* 0x000050ff01007387 */ /* 0x0005e60000100c00 */
[----:B------:R-:W-:Y:S01]  /*0160*/  IMAD.U32 R101, RZ, RZ, UR7 ;  /* 0x00000007ff657e24 */ /* 0x000fe2000f8e00ff */
[----:B------:R2:W-:Y:S01]  /*0170*/  STL.128 [R1+0x60], RZ ;  /* 0x000060ff01007387 */ /* 0x0005e20000100c00 */
[----:B-1----:R-:W-:-:S02]  /*0180*/  IMAD.SHL.U32 R2, R7, 0x2, RZ ;  /* 0x0000000207027824 */ /* 0x002fc400078e00ff */
[----:B------:R-:W-:Y:S01]  /*0190*/  IMAD.SHL.U32 R3, R7, 0x40, RZ ;  /* 0x0000004007037824 */ /* 0x000fe200078e00ff */
[----:B------:R2:W-:Y:S01]  /*01a0*/  STL.128 [R1+0x70], RZ ;  /* 0x000070ff01007387 */ /* 0x0005e20000100c00 */
[C---:B------:R-:W-:Y:S02]  /*01b0*/  VIADD R4, R2.reuse, 0xb0 ;  /* 0x000000b002047836 */ /* 0x040fe40000000000 */
[C---:B------:R-:W-:Y:S01]  /*01c0*/  VIADD R5, R2.reuse, 0xb4 ;  /* 0x000000b402057836 */ /* 0x040fe20000000000 */
[----:B------:R2:W-:Y:S01]  /*01d0*/  STL.128 [R1+0x80], RZ ;  /* 0x000080ff01007387 */ /* 0x0005e20000100c00 */
[C---:B------:R-:W-:Y:S01]  /*01e0*/  VIADD R6, R2.reuse, 0xb8 ;  /* 0x000000b802067836 */ /* 0x040fe20000000000 */
[----:B------:R-:W-:Y:S01]  /*01f0*/  SHF.R.U32.HI R4, RZ, 0x5, R4 ;  /* 0x00000005ff047819 */ /* 0x000fe20000011604 */
        /* <DEDUP_REMOVED lines=14> */
[----:B------:R-:W-:Y:S01]  /*02e0*/  VIADD R2, R2, 0xdc ;  /* 0x000000dc02027836 */ /* 0x000fe20000000000 */
[----:B------:R-:W-:Y:S01]  /*02f0*/  SHF.R.U32.HI R9, RZ, 0x5, R9 ;  /* 0x00000005ff097819 */ /* 0x000fe20000011609 */
[----:B------:R-:W-:Y:S01]  /*0300*/  IMAD R98, R4, 0x1340, RZ ;  /* 0x0000134004627824 */ /* 0x000fe200078e02ff */
[----:B------:R2:W-:Y:S01]  /*0310*/  STL.128 [R1+0xd0], RZ ;  /* 0x0000d0ff01007387 */ /* 0x0005e20000100c00 */
[----:B------:R-:W-:Y:S01]  /*0320*/  SHF.R.U32.HI R10, RZ, 0x5, R10 ;  /* 0x00000005ff0a7819 */ /* 0x000fe2000001160a */
[----:B------:R-:W-:Y:S01]  /*0330*/  IMAD R97, R5, 0x1340, RZ ;  /* 0x0000134005617824 */ /* 0x000fe200078e02ff */
[----:B------:R-:W-:Y:S01]  /*0340*/  SHF.R.U32.HI R11, RZ, 0x5, R11 ;  /* 0x00000005ff0b7819 */ /* 0x000fe2000001160b */
        /* <DEDUP_REMOVED lines=9> */
[----:B------:R-:W-:Y:S01]  /*03e0*/  IMAD R94, R9, 0x1340, RZ ;  /* 0x00001340095e7824 */ /* 0x000fe200078e02ff */
[----:B------:R-:W-:Y:S01]  /*03f0*/  LEA R2, R7, UR4, 0x4 ;  /* 0x0000000407027c11 */ /* 0x000fe2000f8e20ff */
[----:B------:R-:W-:Y:S01]  /*0400*/  IMAD R93, R10, 0x1340, RZ ;  /* 0x000013400a5d7824 */ /* 0x000fe200078e02ff */
[----:B------:R2:W-:Y:S01]  /*0410*/  STL.128 [R1+0x110], RZ ;  /* 0x000110ff01007387 */ /* 0x0005e20000100c00 */
[----:B------:R-:W-:Y:S01]  /*0420*/  IMAD R92, R11, 0x1340, RZ ;  /* 0x000013400b5c7824 */ /* 0x000fe200078e02ff */
[----:B------:R-:W-:Y:S01]  /*0430*/  UMOV UR4, URZ ;  /* 0x000000ff00047c82 */ /* 0x000fe20008000000 */
[----:B------:R-:W-:Y:S01]  /*0440*/  IMAD R83, R12, 0x1340, RZ ;  /* 0x000013400c537824 */ /* 0x000fe200078e02ff */
[----:B------:R2:W-:Y:S01]  /*0450*/  STL.128 [R1+0x120], RZ ;  /* 0x000120ff01007387 */ /* 0x0005e20000100c00 */
[----:B------:R-:W-:-:S02]  /*0460*/  IMAD R82, R13, 0x1340, RZ ;  /* 0x000013400d527824 */ /* 0x000fc400078e02ff */
[----:B------:R-:W-:Y:S01]  /*0470*/  IMAD R81, R14, 0x1340, RZ ;  /* 0x000013400e517824 */ /* 0x000fe200078e02ff */
[----:B------:R2:W-:Y:S01]  /*0480*/  STL.128 [R1+0x130], RZ ;  /* 0x000130ff01007387 */ /* 0x0005e20000100c00 */
[----:B------:R-:W-:-:S03]  /*0490*/  IMAD R80, R80, 0x1340, RZ ;  /* 0x0000134050507824 */ /* 0x000fc600078e02ff */
[----:B------:R2:W-:Y:S04]  /*04a0*/  STL.128 [R1+0x140], RZ ;  /* 0x000140ff01007387 */ /* 0x0005e80000100c00 */
        /* <DEDUP_REMOVED lines=90> */
[----:B0---4-:R2:W-:Y:S02]  /*0a50*/  STL.128 [R1+0x6f0], RZ ;  /* 0x0006f0ff01007387 */ /* 0x0115e40000100c00 */
.L_x_3:
[----:B-1----:R-:W0:Y:S01]  /*0a60*/  S2R R73, SR_TID.X ;  /* 0x0000000000497919 */ /* 0x002e220000002100 */
[----:B------:R-:W1:Y:S01]  /*0a70*/  LDCU.64 UR10, c[0x0][0x380] ;  /* 0x00007000ff0a77ac */ /* 0x000e620008000a00 */
[----:B------:R-:W3:Y:S01]  /*0a80*/  LDC.64 R46, c[0x0][0x380] ;  /* 0x0000e000ff2e7b82 */ /* 0x000ee20000000a00 */
[----:B------:R-:W-:Y:S01]  /*0a90*/  USHF.L.U32 UR7, UR4, 0x5, URZ ;  /* 0x0000000504077899 */ /* 0x000fe200080006ff */
[----:B0-----:R-:W-:-:S04]  /*0aa0*/  IMAD.SHL.U32 R75, R73, 0x2, RZ ;  /* 0x00000002494b7824 */ /* 0x001fc800078e00ff */
[----:B------:R-:W-:Y:S02]  /*0ab0*/  VIADD R4, R75, 0x28 ;  /* 0x000000284b047836 */ /* 0x000fe40000000000 */
[----:B------:R-:W-:-:S03]  /*0ac0*/  IMAD R75, R0, 0x2c0, R75 ;  /* 0x000002c0004b7824 */ /* 0x000fc600078e024b */
[----:B------:R-:W-:-:S05]  /*0ad0*/  SHF.R.U32.HI R4, RZ, 0x5, R4 ;  /* 0x00000005ff047819 */ /* 0x000fca0000011604 */
[----:B------:R-:W-:Y:S01]  /*0ae0*/  IMAD R4, R4, 0x1340, RZ ;  /* 0x0000134004047824 */ /* 0x000fe200078e02ff */
[----:B------:R-:W-:Y:S04]  /*0af0*/  BAR.SYNC.DEFER_BLOCKING 0x0 ;  /* 0x0000000000007b1d */ /* 0x000fe80000010000 */
[----:B------:R-:W-:-:S04]  /*0b00*/  IADD3 R4, P0, P1, R75, UR7, R4 ;  /* 0x000000074b047c10 */ /* 0x000fc8000f91e004 */
[----:B------:R-:W-:Y:S02]  /*0b10*/  IADD3.X R5, PT, PT, RZ, RZ, RZ, P0, P1 ;  /* 0x000000ffff057210 */ /* 0x000fe400007e24ff */
[----:B-1----:R-:W-:-:S04]  /*0b20*/  LEA R60, P0, R4, UR10, 0x2 ;  /* 0x0000000a043c7c11 */ /* 0x002fc8000f8010ff */
[----:B------:R-:W-:-:S06]  /*0b30*/  LEA.HI.X R61, R4, UR11, R5, 0x2, P0 ;  /* 0x0000000b043d7c11 */ /* 0x000fcc00080f1405 */
[----:B------:R-:W4:Y:S01]  /*0b40*/  LDG.E.64.CONSTANT R60, desc[UR12][R60.64+0x20] ;  /* 0x0000200c3c3c7981 */ /* 0x000f22000c1e9b00 */
[----:B------:R-:W-:-:S04]  /*0b50*/  VIADD R5, R75, UR7 ;  /* 0x000000074b057c36 */ /* 0x000fc80008000000 */
[----:B---3--:R-:W-:-:S05]  /*0b60*/  IMAD.WIDE.U32 R46, R5, 0x4, R46 ;  /* 0x00000004052e7825 */ /* 0x008fca00078e002e */
[----:B------:R-:W3:Y:S04]  /*0b70*/  LDG.E.64.CONSTANT R44, desc[UR12][R46.64] ;  /* 0x0000000c2e2c7981 */ /* 0x000ee8000c1e9b00 */
[----:B------:R-:W5:Y:S01]  /*0b80*/  LDG.E.64.CONSTANT R42, desc[UR12][R46.64+0x10] ;  /* 0x0000100c2e2a7981 */ /* 0x000f62000c1e9b00 */
[----:B------:R-:W0:Y:S03]  /*0b90*/  S2R R72, SR_TID.X ;  /* 0x0000000000487919 */ /* 0x000e260000002100 */
[----:B------:R-:W2:Y:S04]  /*0ba0*/  LDG.E.64.CONSTANT R16, desc[UR12][R46.64+0x4d00] ;  /* 0x004d000c2e107981 */ /* 0x000ea8000c1e9b00 */
[----:B------:R-:W2:Y:S04]  /*0bb0*/  LDG.E.64.CONSTANT R18, desc[UR12][R46.64+0x9a00] ;  /* 0x009a000c2e127981 */ /* 0x000ea8000c1e9b00 */
[----:B------:R-:W2:Y:S04]  /*0bc0*/  LDG.E.64.CONSTANT R20, desc[UR12][R46.64+0xe700] ;  /* 0x00e7000c2e147981 */ /* 0x000ea8000c1e9b00 */
[----:B------:R-:W2:Y:S04]  /*0bd0*/  LDG.E.64.CONSTANT R22, desc[UR12][R46.64+0x13400] ;  /* 0x0134000c2e167981 */ /* 0x000ea8000c1e9b00 */
[----:B------:R-:W2:Y:S04]  /*0be0*/  LDG.E.64.CONSTANT R24, desc[UR12][R46.64+0x18100] ;  /* 0x0181000c2e187981 */ /* 0x000ea8000c1e9b00 */
[----:B------:R-:W2:Y:S01]  /*0bf0*/  LDG.E.64.CONSTANT R26, desc[UR12][R46.64+0x1ce00] ;  /* 0x01ce000c2e1a7981 */ /* 0x000ea2000c1e9b00 */
[----:B0-----:R-:W-:-:S04]  /*0c00*/  IMAD.SHL.U32 R72, R72, 0x2, RZ ;  /* 0x0000000248487824 */ /* 0x001fc800078e00ff */
[C---:B------:R-:W-:Y:S02]  /*0c10*/  VIADD R5, R72.reuse, 0xac ;  /* 0x000000ac48057836 */ /* 0x040fe40000000000 */
[C---:B------:R-:W-:Y:S02]  /*0c20*/  VIADD R4, R72.reuse, 0x24 ;  /* 0x0000002448047836 */ /* 0x040fe40000000000 */
[----:B------:R-:W-:Y:S01]  /*0c30*/  VIADD R48, R72, 0x44 ;  /* 0x0000004448307836 */ /* 0x000fe20000000000 */
[----:B------:R-:W-:Y:S02]  /*0c40*/  SHF.R.U32.HI R5, RZ, 0x5, R5 ;  /* 0x00000005ff057819 */ /* 0x000fe40000011605 */
[----:B------:R-:W-:-:S03]  /*0c50*/  SHF.R.U32.HI R4, RZ, 0x5, R4 ;  /* 0x00000005ff047819 */ /* 0x000fc60000011604 */
[----:B------:R-:W-:Y:S02]  /*0c60*/  IMAD R8, R5, 0x1340, RZ ;  /* 0x0000134005087824 */ /* 0x000fe400078e02ff */
[----:B------:R-:W-:-:S03]  /*0c70*/  IMAD R6, R4, 0x1340, RZ ;  /* 0x0000134004067824 */ /* 0x000fc600078e02ff */
[C---:B------:R-:W-:Y:S01]  /*0c80*/  IADD3 R4, P2, P3, R75.reuse, UR7, R8 ;  /* 0x000000074b047c10 */ /* 0x040fe2000fb5e008 */
[----:B------:R-:W-:Y:S01]  /*0c90*/  VIADD R8, R72, 0x2c ;  /* 0x0000002c48087836 */ /* 0x000fe20000000000 */
[----:B------:R-:W-:Y:S02]  /*0ca0*/  IADD3 R6, P0, P1, R75, UR7, R6 ;  /* 0x000000074b067c10 */ /* 0x000fe4000f91e006 */
[----:B------:R-:W-:Y:S02]  /*0cb0*/  IADD3.X R5, PT, PT, RZ, RZ, RZ, P2, P3 ;  /* 0x000000ffff057210 */ /* 0x000fe400017e64ff */
[----:B------:R-:W-:Y:S02]  /*0cc0*/  LEA R28, P2, R4, UR10, 0x2 ;  /* 0x0000000a041c7c11 */ /* 0x000fe4000f8410ff */
[----:B------:R-:W-:Y:S02]  /*0cd0*/  IADD3.X R7, PT, PT, RZ, RZ, RZ, P0, P1 ;  /* 0x000000ffff077210 */ /* 0x000fe400007e24ff */
[----:B------:R-:W-:-:S02]  /*0ce0*/  LEA R30, P0, R6, UR10, 0x2 ;  /* 0x0000000a061e7c11 */ /* 0x000fc4000f8010ff */
[----:B------:R-:W-:Y:S01]  /*0cf0*/  LEA.HI.X R29, R4, UR11, R5, 0x2, P2 ;  /* 0x0000000b041d7c11 */ /* 0x000fe200090f1405 */
[----:B------:R-:W-:Y:S01]  /*0d00*/  VIADD R5, R72, 0x30 ;  /* 0x0000003048057836 */ /* 0x000fe20000000000 */
[----:B------:R-:W-:Y:S02]  /*0d10*/  SHF.R.U32.HI R8, RZ, 0x5, R8 ;  /* 0x00000005ff087819 */ /* 0x000fe40000011608 */
[----:B------:R-:W-:Y:S01]  /*0d20*/  LEA.HI.X R31, R6, UR11, R7, 0x2, P0 ;  /* 0x0000000b061f7c11 */ /* 0x000fe200080f1407 */
[----:B------:R-:W-:Y:S01]  /*0d30*/  VIADD R6, R72, 0x34 ;  /* 0x0000003448067836 */ /* 0x000fe20000000000 */
[----:B------:R-:W-:Y:S01]  /*0d40*/  SHF.R.U32.HI R5, RZ, 0x5, R5 ;  /* 0x00000005ff057819 */ /* 0x000fe20000011605 */
[----:B------:R-:W-:Y:S01]  /*0d50*/  IMAD R4, R8, 0x1340, RZ ;  /* 0x0000134008047824 */ /* 0x000fe200078e02ff */
[----:B------:R-:W-:Y:S01]  /*0d60*/  SHF.R.U32.HI R48, RZ, 0x5, R48 ;  /* 0x00000005ff307819 */ /* 0x000fe20000011630 */
[C---:B------:R-:W-:Y:S01]  /*0d70*/  VIADD R7, R72.reuse, 0x38 ;  /* 0x0000003848077836 */ /* 0x040fe20000000000 */
[----:B------:R-:W-:Y:S01]  /*0d80*/  SHF.R.U32.HI R6, RZ, 0x5, R6 ;  /* 0x00000005ff067819 */ /* 0x000fe20000011606 */
[----:B------:R-:W-:Y:S01]  /*0d90*/  VIADD R8, R72, 0x3c ;  /* 0x0000003c48087836 */ /* 0x000fe20000000000 */
[----:B------:R-:W-:Y:S01]  /*0da0*/  IADD3 R4, P0, P1, R75, UR7, R4 ;  /* 0x000000074b047c10 */ /* 0x000fe2000f91e004 */
[----:B------:R-:W-:Y:S01]  /*0db0*/  IMAD R10, R5, 0x1340, RZ ;  /* 0x00001340050a7824 */ /* 0x000fe200078e02ff */
[----:B------:R-:W-:Y:S01]  /*0dc0*/  SHF.R.U32.HI R7, RZ, 0x5, R7 ;  /* 0x00000005ff077819 */ /* 0x000fe20000011607 */
[----:B------:R-:W-:Y:S01]  /*0dd0*/  IMAD R6, R6, 0x1340, RZ ;  /* 0x0000134006067824 */ /* 0x000fe200078e02ff */
[----:B------:R-:W-:Y:S01]  /*0de0*/  SHF.R.U32.HI R8, RZ, 0x5, R8 ;  /* 0x00000005ff087819 */ /* 0x000fe20000011608 */
[----:B------:R-:W-:Y:S01]  /*0df0*/  VIADD R49, R72, 0x48 ;  /* 0x0000004848317836 */ /* 0x000fe20000000000 */
[----:B------:R-:W-:Y:S01]  /*0e00*/  IADD3.X R5, PT, PT, RZ, RZ, RZ, P0, P1 ;  /* 0x000000ffff057210 */ /* 0x000fe200007e24ff */
[----:B------:R-:W-:Y:S01]  /*0e10*/  IMAD R12, R7, 0x1340, RZ ;  /* 0x00001340070c7824 */ /* 0x000fe200078e02ff */
[----:B------:R-:W-:Y:S01]  /*0e20*/  LEA R32, P0, R4, UR10, 0x2 ;  /* 0x0000000a04207c11 */ /* 0x000fe2000f8010ff */
[----:B------:R-:W-:Y:S01]  /*0e30*/  IMAD R14, R8, 0x1340, RZ ;  /* 0x00001340080e7824 */ /* 0x000fe200078e02ff */
[----:B------:R-:W-:Y:S01]  /*0e40*/  IADD3 R10, P1, P2, R75, UR7, R10 ;  /* 0x000000074b0a7c10 */ /* 0x000fe2000fa3e00a */
[----:B------:R-:W2:Y:S01]  /*0e50*/  LDG.E.64.CONSTANT R28, desc[UR12][R28.64+0x30] ;  /* 0x0000300c1c1c7981 */ /* 0x000ea2000c1e9b00 */
[----:B------:R-:W-:-:S02]  /*0e60*/  LEA.HI.X R33, R4, UR11, R5, 0x2, P0 ;  /* 0x0000000b04217c11 */ /* 0x000fc400080f1405 */
[C---:B------:R-:W-:Y:S01]  /*0e70*/  IADD3 R8, P5, P6, R75.reuse, UR7, R6 ;  /* 0x000000074b087c10 */ /* 0x040fe2000febe006 */
[----:B------:R-:W-:Y:S01]  /*0e80*/  VIADD R50, R72, 0x54 ;  /* 0x0000005448327836 */ /* 0x000fe20000000000 */
[----:B------:R-:W-:Y:S01]  /*0e90*/  IADD3.X R11, PT, PT, RZ, RZ, RZ, P1, P2 ;  /* 0x000000ffff0b7210 */ /* 0x000fe20000fe44ff */
[----:B------:R-:W2:Y:S01]  /*0ea0*/  LDG.E.64.CONSTANT R30, desc[UR12][R30.64+0x10] ;  /* 0x0000100c1e1e7981 */ /* 0x000ea2000c1e9b00 */
[C---:B------:R-:W-:Y:S02]  /*0eb0*/  IADD3 R6, P3, P4, R75.reuse, UR7, R12 ;  /* 0x000000074b067c10 */ /* 0x040fe4000fc7e00c */
[----:B------:R-:W-:Y:S01]  /*0ec0*/  IADD3 R4, P2, P1, R75, UR7, R14 ;  /* 0x000000074b047c10 */ /* 0x000fe2000f95e00e */
[----:B------:R-:W-:Y:S01]  /*0ed0*/  IMAD R48, R48, 0x1340, RZ ;  /* 0x0000134030307824 */ /* 0x000fe200078e02ff */
[----:B------:R-:W-:Y:S01]  /*0ee0*/  IADD3.X R9, PT, PT, RZ, RZ, RZ, P5, P6 ;  /* 0x000000ffff097210 */ /* 0x000fe20002fec4ff */
[----:B------:R-:W2:Y:S01]  /*0ef0*/  LDG.E.64.CONSTANT R12, desc[UR12][R46.64+0x60] ;  /* 0x0000600c2e0c7981 */ /* 0x000ea2000c1e9b00 */
[----:B------:R-:W-:-:S02]  /*0f00*/  IADD3.X R7, PT, PT, RZ, RZ, RZ, P3, P4 ;  /* 0x000000ffff077210 */ /* 0x000fc40001fe84ff */
[----:B------:R-:W-:Y:S01]  /*0f10*/  IADD3.X R5, PT, PT, RZ, RZ, RZ, P2, P1 ;  /* 0x000000ffff057210 */ /* 0x000fe200017e24ff */
[----:B------:R-:W2:Y:S01]  /*0f20*/  LDG.E.64.CONSTANT R14, desc[UR12][R46.64+0x70] ;  /* 0x0000700c2e0e7981 */ /* 0x000ea2000c1e9b00 */
[----:B------:R-:W-:Y:S02]  /*0f30*/  LEA R34, P0, R10, UR10, 0x2 ;  /* 0x0000000a0a227c11 */ /* 0x000fe4000f8010ff */
[----:B------:R-:W-:Y:S01]  /*0f40*/  LEA R36, P5, R8, UR10, 0x2 ;  /* 0x0000000a08247c11 */ /* 0x000fe2000f8a10ff */
[----:B------:R-:W2:Y:S01]  /*0f50*/  LDG.E.64.CONSTANT R32, desc[UR12][R32.64+0x30] ;  /* 0x0000300c20207981 */ /* 0x000ea2000c1e9b00 */
[----:B------:R-:W-:Y:S02]  /*0f60*/  LEA R38, P3, R6, UR10, 0x2 ;  /* 0x0000000a06267c11 */ /* 0x000fe4000f8610ff */
[----:B------:R-:W-:Y:S02]  /*0f70*/  LEA R40, P1, R4, UR10, 0x2 ;  /* 0x0000000a04287c11 */ /* 0x000fe4000f8210ff */
[----:B------:R-:W-:-:S02]  /*0f80*/  LEA.HI.X R35, R10, UR11, R11, 0x2, P0 ;  /* 0x0000000b0a237c11 */ /* 0x000fc400080f140b */
[----:B------:R-:W-:Y:S01]  /*0f90*/  LEA.HI.X R37, R8, UR11, R9, 0x2, P5 ;  /* 0x0000000b08257c11 */ /* 0x000fe2000a8f1409 */
[----:B------:R-:W2:Y:S01]  /*0fa0*/  LDG.E.64.CONSTANT R10, desc[UR12][R46.64+0x50] ;  /* 0x0000500c2e0a7981 */ /* 0x000ea2000c1e9b00 */
[----:B------:R-:W-:Y:S02]  /*0fb0*/  LEA.HI.X R39, R6, UR11, R7, 0x2, P3 ;  /* 0x0000000b06277c11 */ /* 0x000fe400098f1407 */
[----:B------:R-:W-:Y:S01]  /*0fc0*/  LEA.HI.X R41, R4, UR11, R5, 0x2, P1 ;  /* 0x0000000b04297c11 */ /* 0x000fe200088f1405 */
[----:B------:R-:W2:Y:S04]  /*0fd0*/  LDG.E.64.CONSTANT R6, desc[UR12][R46.64+0x30] ;  /* 0x0000300c2e067981 */ /* 0x000ea8000c1e9b00 */
[----:B------:R-:W2:Y:S04]  /*0fe0*/  LDG.E.64.CONSTANT R4, desc[UR12][R46.64+0x20] ;  /* 0x0000200c2e047981 */ /* 0x000ea8000c1e9b00 */
[----:B------:R0:W2:Y:S01]  /*0ff0*/  LDG.E.64.CONSTANT R8, desc[UR12][R46.64+0x40] ;  /* 0x0000400c2e087981 */ /* 0x0000a2000c1e9b00 */
[----:B------:R-:W-:-:S03]  /*1000*/  SHF.R.U32.HI R49, RZ, 0x5, R49 ;  /* 0x00000005ff317819 */ /* 0x000fc60000011631 */
[----:B------:R-:W2:Y:S04]  /*1010*/  LDG.E.64.CONSTANT R34, desc[UR12][R34.64+0x40] ;  /* 0x0000400c22227981 */ /* 0x000ea8000c1e9b00 */
[----:B------:R-:W2:Y:S01]  /*1020*/  LDG.E.64.CONSTANT R36, desc[UR12][R36.64+0x50] ;  /* 0x0000500c24247981 */ /* 0x000ea2000c1e9b00 */
[----:B0-----:R-:W-:Y:S01]  /*1030*/  IADD3 R46, P0, P1, R75, UR7, R48 ;  /* 0x000000074b2e7c10 */ /* 0x001fe2000f91e030 */
[----:B------:R-:W-:Y:S02]  /*1040*/  VIADD R48, R72, 0x4c ;  /* 0x0000004c48307836 */ /* 0x000fe40000000000 */
[----:B------:R-:W2:Y:S01]  /*1050*/  LDG.E.64.CONSTANT R38, desc[UR12][R38.64+0x60] ;  /* 0x0000600c26267981 */ /* 0x000ea2000c1e9b00 */
[----:B------:R-:W-:Y:S02]  /*1060*/  IADD3.X R47, PT, PT, RZ, RZ, RZ, P0, P1 ;  /* 0x000000ffff2f7210 */ /* 0x000fe400007e24ff */
[----:B------:R-:W-:Y:S01]  /*1070*/  LEA R78, P0, R46, UR10, 0x2 ;  /* 0x0000000a2e4e7c11 */ /* 0x000fe2000f8010ff */
[----:B------:R-:W0:Y:S01]  /*1080*/  S2UR UR6, SR_CgaCtaId ;  /* 0x00000000000679c3 */ /* 0x000e220000008800 */
[----:B------:R-:W-:Y:S01]  /*1090*/  SHF.R.U32.HI R48, RZ, 0x5, R48 ;  /* 0x00000005ff307819 */ /* 0x000fe20000011630 */
[----:B------:R-:W-:Y:S01]  /*10a0*/  VIADD R55, R72, 0x5c ;  /* 0x0000005c48377836 */ /* 0x000fe20000000000 */
[----:B------:R-:W-:Y:S01]  /*10b0*/  LEA.HI.X R79, R46, UR11, R47, 0x2, P0 ;  /* 0x0000000b2e4f7c11 */ /* 0x000fe200080f142f */
[----:B------:R-:W-:Y:S01]  /*10c0*/  IMAD R46, R49, 0x1340, RZ ;  /* 0x00001340312e7824 */ /* 0x000fe200078e02ff */
[----:B------:R-:W-:Y:S01]  /*10d0*/  SHF.R.U32.HI R53, RZ, 0x5, R50 ;  /* 0x00000005ff357819 */ /* 0x000fe20000011632 */
[----:B------:R-:W-:Y:S01]  /*10e0*/  VIADD R47, R72, 0x50 ;  /* 0x00000050482f7836 */ /* 0x000fe20000000000 */
[----:B------:R-:W-:Y:S01]  /*10f0*/  UMOV UR5, 0x400 ;  /* 0x0000040000057882 */ /* 0x000fe20000000000 */
[----:B------:R-:W-:Y:S01]  /*1100*/  IMAD R48, R48, 0x1340, RZ ;  /* 0x0000134030307824 */ /* 0x000fe200078e02ff */
[C---:B------:R-:W-:Y:S01]  /*1110*/  IADD3 R49, P0, P1, R75.reuse, UR7, R46 ;  /* 0x000000074b317c10 */ /* 0x040fe2000f91e02e */
[C---:B------:R-:W-:Y:S01]  /*1120*/  VIADD R57, R72.reuse, 0x64 ;  /* 0x0000006448397836 */ /* 0x040fe20000000000 */
[----:B------:R-:W-:Y:S01]  /*1130*/  SHF.R.U32.HI R51, RZ, 0x5, R47 ;  /* 0x00000005ff337819 */ /* 0x000fe2000001162f */
[C---:B------:R-:W-:Y:S01]  /*1140*/  VIADD R58, R72.reuse, 0x68 ;  /* 0x00000068483a7836 */ /* 0x040fe20000000000 */
[----:B------:R-:W-:Y:S01]  /*1150*/  IADD3 R47, P2, P3, R75, UR7, R48 ;  /* 0x000000074b2f7c10 */ /* 0x000fe2000fb5e030 */
[C---:B------:R-:W-:Y:S01]  /*1160*/  VIADD R63, R72.reuse, 0x6c ;  /* 0x0000006c483f7836 */ /* 0x040fe20000000000 */
[----:B------:R-:W-:Y:S01]  /*1170*/  IADD3.X R50, PT, PT, RZ, RZ, RZ, P0, P1 ;  /* 0x000000ffff327210 */ /* 0x000fe200007e24ff */
[----:B------:R-:W-:Y:S01]  /*1180*/  VIADD R65, R72, 0x70 ;  /* 0x0000007048417836 */ /* 0x000fe20000000000 */
[----:B------:R-:W-:Y:S01]  /*1190*/  IADD3.X R48, PT, PT, RZ, RZ, RZ, P2, P3 ;  /* 0x000000ffff307210 */ /* 0x000fe200017e64ff */
[----:B------:R-:W2:Y:S01]  /*11a0*/  LDG.E.64.CONSTANT R40, desc[UR12][R40.64+0x70] ;  /* 0x0000700c28287981 */ /* 0x000ea2000c1e9b00 */
[----:B------:R-:W-:-:S02]  /*11b0*/  LEA R46, P1, R47, UR10, 0x2 ;  /* 0x0000000a2f2e7c11 */ /* 0x000fc4000f8210ff */
[----:B------:R-:W-:Y:S01]  /*11c0*/  LEA R76, P0, R49, UR10, 0x2 ;  /* 0x0000000a314c7c11 */ /* 0x000fe2000f8010ff */
[----:B------:R-:W-:Y:S01]  /*11d0*/  IMAD R52, R51, 0x1340, RZ ;  /* 0x0000134033347824 */ /* 0x000fe200078e02ff */
[----:B------:R-:W-:Y:S01]  /*11e0*/  LEA.HI.X R47, R47, UR11, R48, 0x2, P1 ;  /* 0x0000000b2f2f7c11 */ /* 0x000fe200088f1430 */
[----:B------:R-:W-:Y:S01]  /*11f0*/  VIADD R48, R72, 0x58 ;  /* 0x0000005848307836 */ /* 0x000fe20000000000 */
[----:B------:R-:W-:Y:S01]  /*1200*/  LEA.HI.X R77, R49, UR11, R50, 0x2, P0 ;  /* 0x0000000b314d7c11 */ /* 0x000fe200080f1432 */
[----:B------:R-:W-:Y:S01]  /*1210*/  IMAD R50, R53, 0x1340, RZ ;  /* 0x0000134035327824 */ /* 0x000fe200078e02ff */
[C---:B------:R-:W-:Y:S02]  /*1220*/  IADD3 R49, P0, P1, R75.reuse, UR7, R52 ;  /* 0x000000074b317c10 */ /* 0x040fe4000f91e034 */
[----:B------:R-:W-:Y:S02]  /*1230*/  SHF.R.U32.HI R53, RZ, 0x5, R48 ;  /* 0x00000005ff357819 */ /* 0x000fe40000011630 */
[----:B------:R-:W-:Y:S01]  /*1240*/  SHF.R.U32.HI R55, RZ, 0x5, R55 ;  /* 0x00000005ff377819 */ /* 0x000fe20000011637 */
[----:B0-----:R-:W-:Y:S01]  /*1250*/  ULEA UR5, UR6, UR5, 0x18 ;  /* 0x0000000506057291 */ /* 0x001fe2000f8ec0ff */
[----:B------:R-:W-:Y:S01]  /*1260*/  IADD3 R51, P2, P3, R75, UR7, R50 ;  /* 0x000000074b337c10 */ /* 0x000fe2000fb5e032 */
[----:B------:R-:W-:Y:S01]  /*1270*/  IMAD R56, R53, 0x1340, RZ ;  /* 0x0000134035387824 */ /* 0x000fe200078e02ff */
[----:B------:R-:W-:Y:S01]  /*1280*/  IADD3.X R54, PT, PT, RZ, RZ, RZ, P0, P1 ;  /* 0x000000ffff367210 */ /* 0x000fe200007e24ff */
[----:B------:R-:W2:Y:S01]  /*1290*/  LDG.E.64.CONSTANT R46, desc[UR12][R46.64+0x30] ;  /* 0x0000300c2e2e7981 */ /* 0x000ea2000c1e9b00 */
[----:B------:R-:W-:-:S02]  /*12a0*/  LEA R48, P0, R49, UR10, 0x2 ;  /* 0x0000000a31307c11 */ /* 0x000fc4000f8010ff */
[----:B------:R-:W-:Y:S02]  /*12b0*/  IADD3.X R52, PT, PT, RZ, RZ, RZ, P2, P3 ;  /* 0x000000ffff347210 */ /* 0x000fe400017e64ff */
[----:B------:R-:W-:Y:S02]  /*12c0*/  LEA R50, P1, R51, UR10, 0x2 ;  /* 0x0000000a33327c11 */ /* 0x000fe4000f8210ff */
[----:B------:R-:W-:Y:S02]  /*12d0*/  LEA.HI.X R49, R49, UR11, R54, 0x2, P0 ;  /* 0x0000000b31317c11 */ /* 0x000fe400080f1436 */
[----:B------:R-:W-:Y:S02]  /*12e0*/  LEA.HI.X R51, R51, UR11, R52, 0x2, P1 ;  /* 0x0000000b33337c11 */ /* 0x000fe400088f1434 */
[----:B------:R-:W-:Y:S01]  /*12f0*/  IADD3 R53, P0, P1, R75, UR7, R56 ;  /* 0x000000074b357c10 */ /* 0x000fe2000f91e038 */
[----:B------:R-:W-:Y:S01]  /*1300*/  IMAD R56, R55, 0x1340, RZ ;  /* 0x0000134037387824 */ /* 0x000fe200078e02ff */
[----:B------:R-:W-:Y:S01]  /*1310*/  SHF.R.U32.HI R57, RZ, 0x5, R57 ;  /* 0x00000005ff397819 */ /* 0x000fe20000011639 */
[----:B------:R-:W2:Y:S01]  /*1320*/  LDG.E.64.CONSTANT R48, desc[UR12][R48.64+0x40] ;  /* 0x0000400c30307981 */ /* 0x000ea2000c1e9b00 */
[----:B------:R-:W-:-:S02]  /*1330*/  IADD3.X R54, PT, PT, RZ, RZ, RZ, P0, P1 ;  /* 0x000000ffff367210 */ /* 0x000fc400007e24ff */
[----:B------:R-:W-:Y:S01]  /*1340*/  LEA R52, P0, R53, UR10, 0x2 ;  /* 0x0000000a35347c11 */ /* 0x000fe2000f8010ff */
[----:B------:R-:W2:Y:S01]  /*1350*/  LDG.E.64.CONSTANT R50, desc[UR12][R50.64+0x50] ;  /* 0x0000500c32327981 */ /* 0x000ea2000c1e9b00 */
[----:B------:R-:W-:Y:S02]  /*1360*/  IADD3 R55, P1, P2, R75, UR7, R56 ;  /* 0x000000074b377c10 */ /* 0x000fe4000fa3e038 */
[----:B------:R-:W-:Y:S01]  /*1370*/  SHF.R.U32.HI R59, RZ, 0x5, R58 ;  /* 0x00000005ff3b7819 */ /* 0x000fe2000001163a */
[----:B------:R-:W-:Y:S01]  /*1380*/  IMAD R58, R57, 0x1340, RZ ;  /* 0x00001340393a7824 */ /* 0x000fe200078e02ff */
[----:B------:R-:W-:Y:S02]  /*1390*/  LEA.HI.X R53, R53, UR11, R54, 0x2, P0 ;  /* 0x0000000b35357c11 */ /* 0x000fe400080f1436 */
[----:B------:R-:W-:Y:S01]  /*13a0*/  IADD3.X R56, PT, PT, RZ, RZ, RZ, P1, P2 ;  /* 0x000000ffff387210 */ /* 0x000fe20000fe44ff */
[----:B------:R-:W-:Y:S01]  /*13b0*/  IMAD R62, R59, 0x1340, RZ ;  /* 0x000013403b3e7824 */ /* 0x000fe200078e02ff */
[----:B------:R-:W-:-:S02]  /*13c0*/  LEA R54, P0, R55, UR10, 0x2 ;  /* 0x0000000a37367c11 */ /* 0x000fc4000f8010ff */
[----:B------:R-:W-:Y:S01]  /*13d0*/  LEA R74, R73, UR5, 0x3 ;  /* 0x00000005494a7c11 */ /* 0x000fe2000f8e18ff */
[----:B------:R-:W2:Y:S01]  /*13e0*/  LDG.E.64.CONSTANT R52, desc[UR12][R52.64+0x60] ;  /* 0x0000600c34347981 */ /* 0x000ea2000c1e9b00 */
[----:B------:R-:W-:Y:S02]  /*13f0*/  LEA.HI.X R55, R55, UR11, R56, 0x2, P0 ;  /* 0x0000000b37377c11 */ /* 0x000fe400080f1438 */
[C---:B------:R-:W-:Y:S02]  /*1400*/  IADD3 R57, P0, P1, R75.reuse, UR7, R58 ;  /* 0x000000074b397c10 */ /* 0x040fe4000f91e03a */
[----:B------:R-:W-:Y:S02]  /*1410*/  IADD3 R59, P2, P3, R75, UR7, R62 ;  /* 0x000000074b3b7c10 */ /* 0x000fe4000fb5e03e */
[----:B------:R-:W-:Y:S01]  /*1420*/  SHF.R.U32.HI R63, RZ, 0x5, R63 ;  /* 0x00000005ff3f7819 */ /* 0x000fe2000001163f */
[----:B------:R-:W2:Y:S01]  /*1430*/  LDG.E.64.CONSTANT R54, desc[UR12][R54.64+0x70] ;  /* 0x0000700c36367981 */ /* 0x000ea2000c1e9b00 */
[----:B------:R-:W-:-:S02]  /*1440*/  IADD3.X R64, PT, PT, RZ, RZ, RZ, P0, P1 ;  /* 0x000000ffff407210 */ /* 0x000fc400007e24ff */
[----:B------:R-:W-:Y:S02]  /*1450*/  LEA R56, P0, R57, UR10, 0x2 ;  /* 0x0000000a39387c11 */ /* 0x000fe4000f8010ff */
[----:B------:R-:W-:Y:S02]  /*1460*/  IADD3.X R62, PT, PT, RZ, RZ, RZ, P2, P3 ;  /* 0x000000ffff3e7210 */ /* 0x000fe400017e64ff */
[----:B------:R-:W-:Y:S02]  /*1470*/  LEA R58, P1, R59, UR10, 0x2 ;  /* 0x0000000a3b3a7c11 */ /* 0x000fe4000f8210ff */
[----:B------:R-:W-:Y:S02]  /*1480*/  SHF.R.U32.HI R65, RZ, 0x5, R65 ;  /* 0x00000005ff417819 */ /* 0x000fe40000011641 */
[----:B------:R-:W-:Y:S02]  /*1490*/  LEA.HI.X R57, R57, UR11, R64, 0x2, P0 ;  /* 0x0000000b39397c11 */ /* 0x000fe400080f1440 */
[----:B------:R-:W-:Y:S01]  /*14a0*/  LEA.HI.X R59, R59, UR11, R62, 0x2, P1 ;  /* 0x0000000b3b3b7c11 */ /* 0x000fe200088f143e */
[----:B------:R-:W-:-:S03]  /*14b0*/  IMAD R62, R65, 0x1340, RZ ;  /* 0x00001340413e7824 */ /* 0x000fc600078e02ff */
[----:B------:R-:W2:Y:S04]  /*14c0*/  LDG.E.64.CONSTANT R56, desc[UR12][R56.64+0x10] ;  /* 0x0000100c38387981 */ /* 0x000ea8000c1e9b00 */
[----:B------:R-:W2:Y:S04]  /*14d0*/  LDG.E.64.CONSTANT R58, desc[UR12][R58.64+0x20] ;  /* 0x0000200c3a3a7981 */ /* 0x000ea8000c1e9b00 */
[----:B----4-:R0:W-:Y:S02]  /*14e0*/  STS.64 [R74+0xa0], R60 ;  /* 0x0000a03c4a007388 */ /* 0x0101e40000000a00 */
[----:B0-----:R-:W-:-:S02]  /*14f0*/  VIADD R61, R72, 0x74 ;  /* 0x00000074483d7836 */ /* 0x001fc40000000000 */
[----:B------:R-:W-:Y:S02]  /*1500*/  IMAD R60, R63, 0x1340, RZ ;  /* 0x000013403f3c7824 */ /* 0x000fe400078e02ff */
[----:B------:R-:W-:Y:S01]  /*1510*/  VIADD R63, R72, 0x78 ;  /* 0x00000078483f7836 */ /* 0x000fe20000000000 */
[----:B------:R-:W-:Y:S02]  /*1520*/  SHF.R.U32.HI R64, RZ, 0x5, R61 ;  /* 0x00000005ff407819 */ /* 0x000fe4000001163d */
[C---:B------:R-:W-:Y:S02]  /*1530*/  IADD3 R61, P0, P1, R75.reuse, UR7, R60 ;  /* 0x000000074b3d7c10 */ /* 0x040fe4000f91e03c */
[----:B------:R-:W-:Y:S01]  /*1540*/  SHF.R.U32.HI R65, RZ, 0x5, R63 ;  /* 0x00000005ff417819 */ /* 0x000fe2000001163f */
[----:B------:R-:W-:Y:S01]  /*1550*/  IMAD R68, R64, 0x1340, RZ ;  /* 0x0000134040447824 */ /* 0x000fe200078e02ff */
[----:B------:R-:W-:Y:S01]  /*1560*/  IADD3 R63, P2, P3, R75, UR7, R62 ;  /* 0x000000074b3f7c10 */ /* 0x000fe2000fb5e03e */
[----:B---3--:R0:W-:Y:S01]  /*1570*/  STS.64 [R74], R44 ;  /* 0x0000002c4a007388 */ /* 0x0081e20000000a00 */
[----:B------:R-:W-:-:S02]  /*1580*/  IADD3.X R66, PT, PT, RZ, RZ, RZ, P0, P1 ;  /* 0x000000ffff427210 */ /* 0x000fc400007e24ff */
[----:B------:R-:W-:Y:S02]  /*1590*/  LEA R60, P0, R61, UR10, 0x2 ;  /* 0x0000000a3d3c7c11 */ /* 0x000fe4000f8010ff */
[----:B------:R-:W-:Y:S02]  /*15a0*/  IADD3.X R64, PT, PT, RZ, RZ, RZ, P2, P3 ;  /* 0x000000ffff407210 */ /* 0x000fe400017e64ff */
[----:B------:R-:W-:Y:S01]  /*15b0*/  LEA R62, P1, R63, UR10, 0x2 ;  /* 0x0000000a3f3e7c11 */ /* 0x000fe2000f8210ff */
[----:B-----5:R1:W-:Y:S01]  /*15c0*/  STS.64 [R74+0x10], R42 ;  /* 0x0000102a4a007388 */ /* 0x0203e20000000a00 */
[----:B------:R-:W-:Y:S02]  /*15d0*/  LEA.HI.X R61, R61, UR11, R66, 0x2, P0 ;  /* 0x0000000b3d3d7c11 */ /* 0x000fe400080f1442 */
[----:B0-----:R-:W-:Y:S01]  /*15e0*/  IADD3 R44, P2, P3, R75, UR7, R68 ;  /* 0x000000074b2c7c10 */ /* 0x001fe2000fb5e044 */
[----:B------:R-:W-:Y:S01]  /*15f0*/  VIADD R45, R72, 0x7c ;  /* 0x0000007c482d7836 */ /* 0x000fe20000000000 */
[----:B------:R-:W-:-:S02]  /*1600*/  LEA.HI.X R63, R63, UR11, R64, 0x2, P1 ;  /* 0x0000000b3f3f7c11 */ /* 0x000fc400088f1440 */
[----:B------:R-:W3:Y:S01]  /*1610*/  LDG.E.64.CONSTANT R60, desc[UR12][R60.64+0x30] ;  /* 0x0000300c3c3c7981 */ /* 0x000ee2000c1e9b00 */
[C---:B------:R-:W-:Y:S02]  /*1620*/  LEA R64, P0, R44.reuse, UR10, 0x2 ;  /* 0x0000000a2c407c11 */ /* 0x040fe4000f8010ff */
[----:B-1----:R-:W-:Y:S01]  /*1630*/  IADD3.X R43, PT, PT, RZ, RZ, RZ, P2, P3 ;  /* 0x000000ffff2b7210 */ /* 0x002fe200017e64ff */
[----:B------:R-:W-:Y:S01]  /*1640*/  IMAD R42, R65, 0x1340, RZ ;  /* 0x00001340412a7824 */ /* 0x000fe200078e02ff */
[----:B------:R-:W-:Y:S01]  /*1650*/  SHF.R.U32.HI R45, RZ, 0x5, R45 ;  /* 0x00000005ff2d7819 */ /* 0x000fe2000001162d */
[----:B------:R-:W4:Y:S01]  /*1660*/  LDG.E.64.CONSTANT R62, desc[UR12][R62.64+0x40] ;  /* 0x0000400c3e3e7981 */ /* 0x000f22000c1e9b00 */
[----:B------:R-:W-:Y:S01]  /*1670*/  LEA.HI.X R65, R44, UR11, R43, 0x2, P0 ;  /* 0x0000000b2c417c11 */ /* 0x000fe200080f142b */
[----:B------:R-:W-:Y:S01]  /*1680*/  VIADD R44, R72, 0x84 ;  /* 0x00000084482c7836 */ /* 0x000fe20000000000 */
[----:B------:R-:W-:Y:S01]  /*1690*/  IADD3 R43, P0, P1, R75, UR7, R42 ;  /* 0x000000074b2b7c10 */ /* 0x000fe2000f91e02a */
[----:B------:R-:W-:-:S03]  /*16a0*/  IMAD R42, R45, 0x1340, RZ ;  /* 0x000013402d2a7824 */ /* 0x000fc600078e02ff */
[----:B------:R-:W-:Y:S01]  /*16b0*/  SHF.R.U32.HI R45, RZ, 0x5, R44 ;  /* 0x00000005ff2d7819 */ /* 0x000fe2000001162c */
[----:B------:R-:W5:Y:S01]  /*16c0*/  LDG.E.64.CONSTANT R64, desc[UR12][R64.64+0x50] ;  /* 0x0000500c40407981 */ /* 0x000f62000c1e9b00 */
[----:B------:R-:W-:Y:S02]  /*16d0*/  IADD3.X R44, PT, PT, RZ, RZ, RZ, P0, P1 ;  /* 0x000000ffff2c7210 */ /* 0x000fe400007e24ff */
[----:B------:R-:W-:Y:S02]  /*16e0*/  LEA R66, P0, R43, UR10, 0x2 ;  /* 0x0000000a2b427c11 */ /* 0x000fe4000f8010ff */
[----:B------:R-:W-:Y:S02]  /*16f0*/  IADD3 R42, P1, P2, R75, UR7, R42 ;  /* 0x000000074b2a7c10 */ /* 0x000fe4000fa3e02a */
[----:B------:R-:W-:Y:S01]  /*1700*/  LEA.HI.X R67, R43, UR11, R44, 0x2, P0 ;  /* 0x0000000b2b437c11 */ /* 0x000fe200080f142c */
[----:B------:R-:W-:Y:S01]  /*1710*/  IMAD R44, R45, 0x1340, RZ ;  /* 0x000013402d2c7824 */ /* 0x000fe200078e02ff */
[----:B------:R-:W-:-:S02]  /*1720*/  IADD3.X R43, PT, PT, RZ, RZ, RZ, P1, P2 ;  /* 0x000000ffff2b7210 */ /* 0x000fc40000fe44ff */
[C---:B------:R-:W-:Y:S02]  /*1730*/  LEA R68, P0, R42.reuse, UR10, 0x2 ;  /* 0x0000000a2a447c11 */ /* 0x040fe4000f8010ff */
[----:B------:R-:W5:Y:S02]  /*1740*/  LDG.E.64.CONSTANT R66, desc[UR12][R66.64+0x60] ;  /* 0x0000600c42427981 */ /* 0x000f64000c1e9b00 */
[----:B------:R-:W-:Y:S02]  /*1750*/  LEA.HI.X R69, R42, UR11, R43, 0x2, P0 ;  /* 0x0000000b2a457c11 */ /* 0x000fe400080f142b */
[----:B------:R-:W-:Y:S01]  /*1760*/  IADD3 R44, P0, P1, R75, UR7, R44 ;  /* 0x000000074b2c7c10 */ /* 0x000fe2000f91e02c */
[----:B------:R0:W5:Y:S03]  /*1770*/  LDG.E.64.CONSTANT R42, desc[UR12][R78.64+0x10] ;  /* 0x0000100c4e2a7981 */ /* 0x000166000c1e9b00 */
[----:B------:R-:W-:Y:S01]  /*1780*/  IADD3.X R45, PT, PT, RZ, RZ, RZ, P0, P1 ;  /* 0x000000ffff2d7210 */ /* 0x000fe200007e24ff */
[----:B------:R-:W5:Y:S01]  /*1790*/  LDG.E.64.CONSTANT R68, desc[UR12][R68.64+0x70] ;  /* 0x0000700c44447981 */ /* 0x000f62000c1e9b00 */
[----:B------:R-:W-:-:S04]  /*17a0*/  LEA R70, P0, R44, UR10, 0x2 ;  /* 0x0000000a2c467c11 */ /* 0x000fc8000f8010ff */
[----:B------:R-:W-:Y:S02]  /*17b0*/  LEA.HI.X R71, R44, UR11, R45, 0x2, P0 ;  /* 0x0000000b2c477c11 */ /* 0x000fe400080f142d */
[----:B------:R1:W5:Y:S04]  /*17c0*/  LDG.E.64.CONSTANT R44, desc[UR12][R76.64+0x20] ;  /* 0x0000200c4c2c7981 */ /* 0x000368000c1e9b00 */
[----:B------:R-:W5:Y:S04]  /*17d0*/  LDG.E.64.CONSTANT R70, desc[UR12][R70.64+0x10] ;  /* 0x0000100c46467981 */ /* 0x000f68000c1e9b00 */
[----:B--2---:R2:W-:Y:S04]  /*17e0*/  STS.64 [R74+0x80], R16 ;  /* 0x000080104a007388 */ /* 0x0045e80000000a00 */
[----:B------:R0:W-:Y:S04]  /*17f0*/  STS.64 [R74+0x180], R20 ;  /* 0x000180144a007388 */ /* 0x0001e80000000a00 */
[----:B------:R1:W-:Y:S01]  /*1800*/  STS.64 [R74+0x280], R24 ;  /* 0x000280184a007388 */ /* 0x0003e20000000a00 */
[----:B--2---:R-:W-:-:S02]  /*1810*/  IADD3 R16, P4, P5, R75, UR7, R98 ;  /* 0x000000074b107c10 */ /* 0x004fc4000fd9e062 */
[C---:B0-----:R-:W-:Y:S01]  /*1820*/  IADD3 R20, P0, P1, R75.reuse, UR7, R97 ;  /* 0x000000074b147c10 */ /* 0x041fe2000f91e061 */
[----:B------:R-:W-:Y:S04]  /*1830*/  STS.64 [R74+0x2b0], R28 ;  /* 0x0002b01c4a007388 */ /* 0x000fe80000000a00 */
[----:B------:R0:W-:Y:S01]  /*1840*/  STS.64 [R74+0x60], R12 ;  /* 0x0000600c4a007388 */ /* 0x0001e20000000a00 */
[----:B-1----:R-:W-:-:S03]  /*1850*/  IADD3 R24, P2, P3, R75, UR7, R96 ;  /* 0x000000074b187c10 */ /* 0x002fc6000fb5e060 */
[----:B------:R1:W-:Y:S01]  /*1860*/  STS.64 [R74+0x70], R14 ;  /* 0x0000700e4a007388 */ /* 0x0003e20000000a00 */
[----:B------:R-:W-:Y:S01]  /*1870*/  IADD3.X R17, PT, PT, RZ, RZ, RZ, P0, P1 ;  /* 0x000000ffff117210 */ /* 0x000fe200007e24ff */
[----:B0-----:R-:W-:Y:S01]  /*1880*/  VIADD R13, R72, 0xa4 ;  /* 0x000000a4480d7836 */ /* 0x001fe20000000000 */
[C---:B------:R-:W-:Y:S01]  /*1890*/  IADD3 R29, P0, P1, R75.reuse, UR7, R94 ;  /* 0x000000074b1d7c10 */ /* 0x040fe2000f91e05e */
[----:B------:R0:W-:Y:S03]  /*18a0*/  STS.64 [R74+0xb0], R32 ;  /* 0x0000b0204a007388 */ /* 0x0001e60000000a00 */
[----:B-1----:R-:W-:Y:S02]  /*18b0*/  SHF.R.U32.HI R15, RZ, 0x5, R13 ;  /* 0x00000005ff0f7819 */ /* 0x002fe4000001160d */
[----:B------:R-:W-:Y:S01]  /*18c0*/  IADD3.X R13, PT, PT, RZ, RZ, RZ, P4, P5 ;  /* 0x000000ffff0d7210 */ /* 0x000fe200027ea4ff */
[----:B------:R1:W-:Y:S01]  /*18d0*/  STS.64 [R74+0x20], R4 ;  /* 0x000020044a007388 */ /* 0x0003e20000000a00 */
[----:B------:R-:W-:-:S02]  /*18e0*/  IADD3 R28, P4, P5, R75, UR7, R95 ;  /* 0x000000074b1c7c10 */ /* 0x000fc4000fd9e05f */
[----:B------:R-:W-:Y:S01]  /*18f0*/  IADD3.X R21, PT, PT, RZ, RZ, RZ, P2, P3 ;  /* 0x000000ffff157210 */ /* 0x000fe200017e64ff */
[----:B------:R2:W-:Y:S01]  /*1900*/  STS.64 [R74+0x30], R6 ;  /* 0x000030064a007388 */ /* 0x0005e20000000a00 */
[----:B0-----:R-:W-:Y:S01]  /*1910*/  IADD3 R33, P2, P3, R75, UR7, R93 ;  /* 0x000000074b217c10 */ /* 0x001fe2000fb5e05d */
[C---:B-1----:R-:W-:Y:S02]  /*1920*/  VIADD R4, R72.reuse, 0x88 ;  /* 0x0000008848047836 */ /* 0x042fe40000000000 */
[C---:B------:R-:W-:Y:S01]  /*1930*/  VIADD R5, R72.reuse, 0x8c ;  /* 0x0000008c48057836 */ /* 0x040fe20000000000 */
[----:B------:R0:W-:Y:S02]  /*1940*/  STS.64 [R74+0xc0], R34 ;  /* 0x0000c0224a007388 */ /* 0x0001e40000000a00 */
[----:B------:R-:W-:Y:S01]  /*1950*/  SHF.R.U32.HI R4, RZ, 0x5, R4 ;  /* 0x00000005ff047819 */ /* 0x000fe20000011604 */
[----:B--2---:R-:W-:Y:S01]  /*1960*/  VIADD R6, R72, 0x90 ;  /* 0x0000009048067836 */ /* 0x004fe20000000000 */
[----:B------:R1:W-:Y:S01]  /*1970*/  STS.64 [R74+0xd0], R36 ;  /* 0x0000d0244a007388 */ /* 0x0003e20000000a00 */
[----:B------:R-:W-:-:S02]  /*1980*/  IADD3.X R25, PT, PT, RZ, RZ, RZ, P4, P5 ;  /* 0x000000ffff197210 */ /* 0x000fc400027ea4ff */
[----:B------:R-:W-:Y:S01]  /*1990*/  IADD3.X R32, PT, PT, RZ, RZ, RZ, P0, P1 ;  /* 0x000000ffff207210 */ /* 0x000fe200007e24ff */
[----:B------:R2:W-:Y:S01]  /*19a0*/  STS.64 [R74+0x90], R30 ;  /* 0x0000901e4a007388 */ /* 0x0005e20000000a00 */
[----:B------:R-:W-:Y:S01]  /*19b0*/  SHF.R.U32.HI R5, RZ, 0x5, R5 ;  /* 0x00000005ff057819 */ /* 0x000fe20000011605 */
[----:B------:R-:W-:Y:S01]  /*19c0*/  IMAD R4, R4, 0x1340, RZ ;  /* 0x0000134004047824 */ /* 0x000fe200078e02ff */
[C---:B0-----:R-:W-:Y:S01]  /*19d0*/  IADD3 R34, P0, P1, R75.reuse, UR7, R83 ;  /* 0x000000074b227c10 */ /* 0x041fe2000f91e053 */
[----:B------:R0:W-:Y:S01]  /*19e0*/  STS.64 [R74+0x40], R8 ;  /* 0x000040084a007388 */ /* 0x0001e20000000a00 */
[C---:B-1----:R-:W-:Y:S02]  /*19f0*/  IADD3 R37, P4, P5, R75.reuse, UR7, R92 ;  /* 0x000000074b257c10 */ /* 0x042fe4000fd9e05c */
[----:B------:R-:W-:Y:S01]  /*1a00*/  IADD3.X R36, PT, PT, RZ, RZ, RZ, P2, P3 ;  /* 0x000000ffff247210 */ /* 0x000fe200017e64ff */
[----:B------:R1:W-:Y:S01]  /*1a10*/  STS.64 [R74+0xe0], R38 ;  /* 0x0000e0264a007388 */ /* 0x0003e20000000a00 */
[----:B--2---:R-:W-:-:S02]  /*1a20*/  IADD3 R30, P2, P3, R75, UR7, R82 ;  /* 0x000000074b1e7c10 */ /* 0x004fc4000fb5e052 */
[----:B------:R-:W-:Y:S01]  /*1a30*/  SHF.R.U32.HI R7, RZ, 0x5, R6 ;  /* 0x00000005ff077819 */ /* 0x000fe20000011606 */
[----:B------:R2:W-:Y:S01]  /*1a40*/  STS.64 [R74+0x200], R22 ;  /* 0x000200164a007388 */ /* 0x0005e20000000a00 */
[----:B------:R-:W-:Y:S01]  /*1a50*/  IADD3.X R35, PT, PT, RZ, RZ, RZ, P0, P1 ;  /* 0x000000ffff237210 */ /* 0x000fe200007e24ff */
[----:B0-----:R-:W-:Y:S02]  /*1a60*/  VIADD R8, R72, 0x94 ;  /* 0x0000009448087836 */ /* 0x001fe40000000000 */
[----:B------:R0:W-:Y:S01]  /*1a70*/  STS.64 [R74+0x300], R26 ;  /* 0x0003001a4a007388 */ /* 0x0001e20000000a00 */
[----:B------:R-:W-:Y:S01]  /*1a80*/  IMAD R6, R5, 0x1340, RZ ;  /* 0x0000134005067824 */ /* 0x000fe200078e02ff */
[----:B------:R-:W-:Y:S02]  /*1a90*/  IADD3.X R31, PT, PT, RZ, RZ, RZ, P2, P3 ;  /* 0x000000ffff1f7210 */ /* 0x000fe400017e64ff */
[----:B-1----:R-:W-:Y:S01]  /*1aa0*/  IADD3.X R38, PT, PT, RZ, RZ, RZ, P4, P5 ;  /* 0x000000ffff267210 */ /* 0x002fe200027ea4ff */
[----:B------:R1:W-:Y:S01]  /*1ab0*/  STS.64 [R74+0x50], R10 ;  /* 0x0000500a4a007388 */ /* 0x0003e20000000a00 */
[----:B------:R-:W-:-:S02]  /*1ac0*/  IADD3 R5, P3, P2, R75, UR7, R4 ;  /* 0x000000074b057c10 */ /* 0x000fc4000fa7e004 */
[C---:B--2---:R-:W-:Y:S02]  /*1ad0*/  IADD3 R22, P0, P1, R75.reuse, UR7, R80 ;  /* 0x000000074b167c10 */ /* 0x044fe4000f91e050 */
[----:B0-----:R-:W-:Y:S02]  /*1ae0*/  IADD3 R26, P4, P5, R75, UR7, R81 ;  /* 0x000000074b1a7c10 */ /* 0x001fe4000fd9e051 */
[----:B------:R-:W-:Y:S01]  /*1af0*/  SHF.R.U32.HI R9, RZ, 0x5, R8 ;  /* 0x00000005ff097819 */ /* 0x000fe20000011608 */
[----:B------:R-:W-:Y:S01]  /*1b00*/  IMAD R8, R7, 0x1340, RZ ;  /* 0x0000134007087824 */ /* 0x000fe200078e02ff */
[----:B------:R-:W-:Y:S01]  /*1b10*/  IADD3.X R27, PT, PT, RZ, RZ, RZ, P4, P5 ;  /* 0x000000ffff1b7210 */ /* 0x000fe200027ea4ff */
[C---:B-1----:R-:W-:Y:S01]  /*1b20*/  VIADD R10, R72.reuse, 0x98 ;  /* 0x00000098480a7836 */ /* 0x042fe20000000000 */
[----:B------:R-:W-:Y:S01]  /*1b30*/  IADD3.X R23, PT, PT, RZ, RZ, RZ, P0, P1 ;  /* 0x000000ffff177210 */ /* 0x000fe200007e24ff */
[----:B------:R-:W-:Y:S01]  /*1b40*/  VIADD R12, R72, 0x9c ;  /* 0x0000009c480c7836 */ /* 0x000fe20000000000 */
[----:B------:R-:W-:-:S02]  /*1b50*/  IADD3 R7, P5, P0, R75, UR7, R6 ;  /* 0x000000074b077c10 */ /* 0x000fc4000f8be006 */
[----:B------:R-:W-:Y:S02]  /*1b60*/  IADD3.X R6, PT, PT, RZ, RZ, RZ, P3, P2 ;  /* 0x000000ffff067210 */ /* 0x000fe40001fe44ff */
[----:B------:R-:W-:Y:S02]  /*1b70*/  LEA R4, P6, R5, UR10, 0x2 ;  /* 0x0000000a05047c11 */ /* 0x000fe4000f8c10ff */
[----:B------:R-:W-:Y:S01]  /*1b80*/  SHF.R.U32.HI R11, RZ, 0x5, R10 ;  /* 0x00000005ff0b7819 */ /* 0x000fe2000001160a */
[----:B------:R-:W-:Y:S01]  /*1b90*/  IMAD R10, R9, 0x1340, RZ ;  /* 0x00001340090a7824 */ /* 0x000fe200078e02ff */
[----:B------:R-:W-:Y:S02]  /*1ba0*/  SHF.R.U32.HI R12, RZ, 0x5, R12 ;  /* 0x00000005ff0c7819 */ /* 0x000fe4000001160c */
[----:B------:R-:W-:Y:S02]  /*1bb0*/  IADD3 R9, P1, P4, R75, UR7, R8 ;  /* 0x000000074b097c10 */ /* 0x000fe4000fc3e008 */
[----:B------:R-:W-:-:S02]  /*1bc0*/  LEA.HI.X R5, R5, UR11, R6, 0x2, P6 ;  /* 0x0000000b05057c11 */ /* 0x000fc4000b0f1406 */
[----:B------:R-:W-:Y:S02]  /*1bd0*/  IADD3.X R8, PT, PT, RZ, RZ, RZ, P5, P0 ;  /* 0x000000ffff087210 */ /* 0x000fe40002fe04ff */
[----:B------:R-:W-:Y:S01]  /*1be0*/  LEA R6, P6, R7, UR10, 0x2 ;  /* 0x0000000a07067c11 */ /* 0x000fe2000f8c10ff */
[----:B------:R-:W-:Y:S01]  /*1bf0*/  IMAD R14, R11, 0x1340, RZ ;  /* 0x000013400b0e7824 */ /* 0x000fe200078e02ff */
[----:B------:R-:W-:Y:S01]  /*1c00*/  IADD3 R11, P2, P3, R75, UR7, R10 ;  /* 0x000000074b0b7c10 */ /* 0x000fe2000fb5e00a */
[----:B------:R-:W-:Y:S01]  /*1c10*/  IMAD R12, R12, 0x1340, RZ ;  /* 0x000013400c0c7824 */ /* 0x000fe200078e02ff */
[----:B------:R-:W-:Y:S01]  /*1c20*/  LEA.HI.X R7, R7, UR11, R8, 0x2, P6 ;  /* 0x0000000b07077c11 */ /* 0x000fe2000b0f1408 */
[----:B------:R0:W-:Y:S01]  /*1c30*/  STS.64 [R74+0x100], R18 ;  /* 0x000100124a007388 */ /* 0x0001e20000000a00 */
[----:B------:R-:W-:Y:S02]  /*1c40*/  IADD3.X R10, PT, PT, RZ, RZ, RZ, P1, P4 ;  /* 0x000000ffff0a7210 */ /* 0x000fe40000fe84ff */
[C---:B------:R-:W-:Y:S01]  /*1c50*/  LEA R8, P6, R9.reuse, UR10, 0x2 ;  /* 0x0000000a09087c11 */ /* 0x040fe2000f8c10ff */
[----:B------:R1:W-:Y:S03]  /*1c60*/  STS.64 [R74+0xf0], R40 ;  /* 0x0000f0284a007388 */ /* 0x0003e60000000a00 */
[----:B------:R-:W-:Y:S01]  /*1c70*/  LEA.HI.X R9, R9, UR11, R10, 0x2, P6 ;  /* 0x0000000b09097c11 */ /* 0x000fe2000b0f140a */
[----:B------:R-:W-:Y:S01]  /*1c80*/  VIADD R72, R72, 0xa8 ;  /* 0x000000a848487836 */ /* 0x000fe20000000000 */
[----:B------:R-:W-:Y:S01]  /*1c90*/  LEA R10, P6, R11, UR10, 0x2 ;  /* 0x0000000a0b0a7c11 */ /* 0x000fe2000f8c10ff */
[----:B------:R-:W-:Y:S01]  /*1ca0*/  USHF.L.U32 UR5, UR4, 0xc, URZ ;  /* 0x0000000c04057899 */ /* 0x000fe200080006ff */
[----:B------:R-:W-:Y:S01]  /*1cb0*/  IADD3 R14, P5, P0, R75, UR7, R14 ;  /* 0x000000074b0e7c10 */ /* 0x000fe2000f8be00e */
[----:B------:R-:W-:Y:S01]  /*1cc0*/  IMAD.SHL.U32 R99, R73, 0x4, RZ ;  /* 0x0000000449637824 */ /* 0x000fe200078e00ff */
[----:B0-----:R-:W-:Y:S01]  /*1cd0*/  IADD3 R18, P4, P1, R75, UR7, R12 ;  /* 0x000000074b127c10 */ /* 0x001fe2000f99e00c */
[----:B------:R-:W-:Y:S01]  /*1ce0*/  STS.64 [R74+0x130], R46 ;  /* 0x0001302e4a007388 */ /* 0x000fe20000000a00 */
[----:B------:R-:W-:Y:S01]  /*1cf0*/  IADD3.X R12, PT, PT, RZ, RZ, RZ, P2, P3 ;  /* 0x000000ffff0c7210 */ /* 0x000fe200017e64ff */
[----:B-1----:R-:W-:-:S02]  /*1d00*/  IMAD R40, R15, 0x1340, RZ ;  /* 0x000013400f287824 */ /* 0x002fc400078e02ff */
[----:B------:R-:W-:Y:S01]  /*1d10*/  STS.64 [R74+0x140], R48 ;  /* 0x000140304a007388 */ /* 0x000fe20000000a00 */
[----:B------:R-:W-:Y:S02]  /*1d20*/  LEA.HI.X R11, R11, UR11, R12, 0x2, P6 ;  /* 0x0000000b0b0b7c11 */ /* 0x000fe4000b0f140c */
[C---:B------:R-:W-:Y:S01]  /*1d30*/  LEA R12, P6, R16.reuse, UR10, 0x2 ;  /* 0x0000000a100c7c11 */ /* 0x040fe2000f8c10ff */
[----:B------:R-:W-:Y:S03]  /*1d40*/  STS.64 [R74+0x150], R50 ;  /* 0x000150324a007388 */ /* 0x000fe60000000a00 */
[----:B------:R-:W-:Y:S01]  /*1d50*/  LEA.HI.X R13, R16, UR11, R13, 0x2, P6 ;  /* 0x0000000b100d7c11 */ /* 0x000fe2000b0f140d */
[----:B------:R0:W-:Y:S01]  /*1d60*/  STS.64 [R74+0x160], R52 ;  /* 0x000160344a007388 */ /* 0x0001e20000000a00 */
[C---:B------:R-:W-:Y:S02]  /*1d70*/  LEA R16, P6, R20.reuse, UR10, 0x2 ;  /* 0x0000000a14107c11 */ /* 0x040fe4000f8c10ff */
[----:B------:R-:W-:Y:S01]  /*1d80*/  IADD3 R15, P2, P3, R75, UR7, R40 ;  /* 0x000000074b0f7c10 */ /* 0x000fe2000fb5e028 */
[----:B------:R1:W-:Y:S01]  /*1d90*/  STS.64 [R74+0x170], R54 ;  /* 0x000170364a007388 */ /* 0x0003e20000000a00 */
[----:B------:R-:W-:-:S02]  /*1da0*/  LEA.HI.X R17, R20, UR11, R17, 0x2, P6 ;  /* 0x0000000b14117c11 */ /* 0x000fc4000b0f1411 */
[C---:B------:R-:W-:Y:S01]  /*1db0*/  LEA R20, P6, R24.reuse, UR10, 0x2 ;  /* 0x0000000a18147c11 */ /* 0x040fe2000f8c10ff */
[----:B------:R2:W-:Y:S03]  /*1dc0*/  STS.64 [R74+0x190], R56 ;  /* 0x000190384a007388 */ /* 0x0005e60000000a00 */
[----:B------:R-:W-:Y:S01]  /*1dd0*/  LEA.HI.X R21, R24, UR11, R21, 0x2, P6 ;  /* 0x0000000b18157c11 */ /* 0x000fe2000b0f1415 */
[----:B------:R2:W-:Y:S01]  /*1de0*/  STS.64 [R74+0x1a0], R58 ;  /* 0x0001a03a4a007388 */ /* 0x0005e20000000a00 */
[C---:B------:R-:W-:Y:S02]  /*1df0*/  LEA R24, P6, R28.reuse, UR10, 0x2 ;  /* 0x0000000a1c187c11 */ /* 0x040fe4000f8c10ff */
[----:B------:R-:W-:Y:S01]  /*1e00*/  SHF.R.U32.HI R72, RZ, 0x5, R72 ;  /* 0x00000005ff487819 */ /* 0x000fe20000011648 */
[----:B------:R-:W5:Y:S01]  /*1e10*/  LDG.E.64.CONSTANT R4, desc[UR12][R4.64+0x20] ;  /* 0x0000200c04047981 */ /* 0x000f62000c1e9b00 */
[----:B------:R-:W-:-:S02]  /*1e20*/  LEA.HI.X R25, R28, UR11, R25, 0x2, P6 ;  /* 0x0000000b1c197c11 */ /* 0x000fc4000b0f1419 */
[C---:B------:R-:W-:Y:S01]  /*1e30*/  LEA R28, P6, R29.reuse, UR10, 0x2 ;  /* 0x0000000a1d1c7c11 */ /* 0x040fe2000f8c10ff */
[----:B------:R-:W5:Y:S03]  /*1e40*/  LDG.E.64.CONSTANT R6, desc[UR12][R6.64+0x30] ;  /* 0x0000300c06067981 */ /* 0x000f66000c1e9b00 */
[----:B------:R-:W-:Y:S01]  /*1e50*/  LEA.HI.X R29, R29, UR11, R32, 0x2, P6 ;  /* 0x0000000b1d1d7c11 */ /* 0x000fe2000b0f1420 */
[----:B------:R-:W-:Y:S01]  /*1e60*/  IMAD R72, R72, 0x1340, RZ ;  /* 0x0000134048487824 */ /* 0x000fe200078e02ff */
[C---:B------:R-:W-:Y:S01]  /*1e70*/  LEA R32, P6, R33.reuse, UR10, 0x2 ;  /* 0x0000000a21207c11 */ /* 0x040fe2000f8c10ff */
[----:B------:R-:W5:Y:S03]  /*1e80*/  LDG.E.64.CONSTANT R8, desc[UR12][R8.64+0x40] ;  /* 0x0000400c08087981 */ /* 0x000f66000c1e9b00 */
[----:B------:R-:W-:Y:S01]  /*1e90*/  LEA.HI.X R33, R33, UR11, R36, 0x2, P6 ;  /* 0x0000000b21217c11 */ /* 0x000fe2000b0f1424 */
[----:B------:R-:W5:Y:S01]  /*1ea0*/  LDG.E.64.CONSTANT R10, desc[UR12][R10.64+0x50] ;  /* 0x0000500c0a0a7981 */ /* 0x000f62000c1e9b00 */
[----:B------:R-:W-:-:S02]  /*1eb0*/  LEA R36, P6, R37, UR10, 0x2 ;  /* 0x0000000a25247c11 */ /* 0x000fc4000f8c10ff */
[----:B------:R-:W-:Y:S01]  /*1ec0*/  IADD3.X R19, PT, PT, RZ, RZ, RZ, P5, P0 ;  /* 0x000000ffff137210 */ /* 0x000fe20002fe04ff */
[----:B0-----:R-:W5:Y:S01]  /*1ed0*/  LDG.E.64.CONSTANT R52, desc[UR12][R12.64+0x40] ;  /* 0x0000400c0c347981 */ /* 0x001f62000c1e9b00 */
[----:B------:R-:W-:Y:S02]  /*1ee0*/  LEA.HI.X R37, R37, UR11, R38, 0x2, P6 ;  /* 0x0000000b25257c11 */ /* 0x000fe4000b0f1426 */
[C---:B------:R-:W-:Y:S01]  /*1ef0*/  LEA R40, P6, R34.reuse, UR10, 0x2 ;  /* 0x0000000a22287c11 */ /* 0x040fe2000f8c10ff */
[----:B-1----:R-:W5:Y:S03]  /*1f00*/  LDG.E.64.CONSTANT R54, desc[UR12][R16.64+0x50] ;  /* 0x0000500c10367981 */ /* 0x002f66000c1e9b00 */
[----:B------:R-:W-:Y:S01]  /*1f10*/  LEA.HI.X R41, R34, UR11, R35, 0x2, P6 ;  /* 0x0000000b22297c11 */ /* 0x000fe2000b0f1423 */
[----:B--2---:R-:W2:Y:S01]  /*1f20*/  LDG.E.64.CONSTANT R56, desc[UR12][R20.64+0x60] ;  /* 0x0000600c14387981 */ /* 0x004ea2000c1e9b00 */
[----:B------:R-:W-:-:S02]  /*1f30*/  LEA R86, P6, R30, UR10, 0x2 ;  /* 0x0000000a1e567c11 */ /* 0x000fc4000f8c10ff */
[----:B------:R-:W-:Y:S01]  /*1f40*/  LOP3.LUT R99, R99, UR5, RZ, 0xfc, !PT ;  /* 0x0000000563637c12 */ /* 0x000fe2000f8efcff */
[----:B------:R-:W2:Y:S01]  /*1f50*/  LDG.E.64.CONSTANT R58, desc[UR12][R24.64+0x70] ;  /* 0x0000700c183a7981 */ /* 0x000ea2000c1e9b00 */
[----:B------:R-:W-:Y:S02]  /*1f60*/  LEA.HI.X R87, R30, UR11, R31, 0x2, P6 ;  /* 0x0000000b1e577c11 */ /* 0x000fe4000b0f141f */
[----:B------:R-:W-:-:S04]  /*1f70*/  LEA R78, P6, R26, UR10, 0x2 ;  /* 0x0000000a1a4e7c11 */ /* 0x000fc8000f8c10ff */
[----:B------:R-:W-:Y:S02]  /*1f80*/  LEA.HI.X R79, R26, UR11, R27, 0x2, P6 ;  /* 0x0000000b1a4f7c11 */ /* 0x000fe4000b0f141b */
[----:B------:R-:W-:-:S04]  /*1f90*/  LEA R76, P6, R22, UR10, 0x2 ;  /* 0x0000000a164c7c11 */ /* 0x000fc8000f8c10ff */
[----:B------:R-:W-:Y:S02]  /*1fa0*/  LEA.HI.X R77, R22, UR11, R23, 0x2, P6 ;  /* 0x0000000b164d7c11 */ /* 0x000fe4000b0f1417 */
[----:B------:R-:W-:Y:S02]  /*1fb0*/  IADD3.X R23, PT, PT, RZ, RZ, RZ, P4, P1 ;  /* 0x000000ffff177210 */ /* 0x000fe400027e24ff */
[----:B------:R-:W-:Y:S02]  /*1fc0*/  LEA R22, P1, R18, UR10, 0x2 ;  /* 0x0000000a12167c11 */ /* 0x000fe4000f8210ff */
[----:B------:R-:W-:Y:S02]  /*1fd0*/  IADD3 R75, P5, P0, R75, UR7, R72 ;  /* 0x000000074b4b7c10 */ /* 0x000fe4000f8be048 */
[----:B------:R-:W-:Y:S02]  /*1fe0*/  LEA R26, P6, R14, UR10, 0x2 ;  /* 0x0000000a0e1a7c11 */ /* 0x000fe4000f8c10ff */
[----:B------:R-:W-:Y:S01]  /*1ff0*/  IADD3.X R34, PT, PT, RZ, RZ, RZ, P2, P3 ;  /* 0x000000ffff227210 */ /* 0x000fe200017e64ff */
[----:B------:R-:W-:Y:S01]  /*2000*/  IMAD.WIDE.U32 R84, R99, 0x4, R100 ;  /* 0x0000000463547825 */ /* 0x000fe200078e0064 */
[----:B------:R-:W-:Y:S01]  /*2010*/  LEA.HI.X R23, R18, UR11, R23, 0x2, P1 ;  /* 0x0000000b12177c11 */ /* 0x000fe200088f1417 */
[----:B------:R-:W2:Y:S01]  /*2020*/  LDG.E.64.CONSTANT R72, desc[UR12][R76.64+0x70] ;  /* 0x0000700c4c487981 */ /* 0x000ea2000c1e9b00 */
[----:B------:R-:W-:-:S02]  /*2030*/  LEA.HI.X R27, R14, UR11, R19, 0x2, P6 ;  /* 0x0000000b0e1b7c11 */ /* 0x000fc4000b0f1413 */
[----:B------:R-:W-:Y:S01]  /*2040*/  LEA R18, P1, R15, UR10, 0x2 ;  /* 0x0000000a0f127c11 */ /* 0x000fe2000f8210ff */
[----:B------:R-:W2:Y:S01]  /*2050*/  LDG.E.64.CONSTANT R46, desc[UR12][R22.64+0x70] ;  /* 0x0000700c162e7981 */ /* 0x000ea2000c1e9b00 */
[----:B------:R-:W-:Y:S02]  /*2060*/  IADD3.X R30, PT, PT, RZ, RZ, RZ, P5, P0 ;  /* 0x000000ffff1e7210 */ /* 0x000fe40002fe04ff */
[----:B------:R-:W-:Y:S02]  /*2070*/  LEA R14, P0, R75, UR10, 0x2 ;  /* 0x0000000a4b0e7c11 */ /* 0x000fe4000f8010ff */
[----:B------:R-:W-:Y:S02]  /*2080*/  LEA.HI.X R19, R15, UR11, R34, 0x2, P1 ;  /* 0x0000000b0f137c11 */ /* 0x000fe400088f1422 */
[----:B------:R-:W-:-:S03]  /*2090*/  LEA.HI.X R15, R75, UR11, R30, 0x2, P0 ;  /* 0x0000000b4b0f7c11 */ /* 0x000fc600080f141e */
[----:B------:R-:W2:Y:S04]  /*20a0*/  LDG.E.64.CONSTANT R48, desc[UR12][R18.64+0x10] ;  /* 0x0000100c12307981 */ /* 0x000ea8000c1e9b00 */
[----:B---3--:R0:W-:Y:S04]  /*20b0*/  STS.64 [R74+0x1b0], R60 ;  /* 0x0001b03c4a007388 */ /* 0x0081e80000000a00 */
[----:B------:R-:W3:Y:S04]  /*20c0*/  LDG.E.64.CONSTANT R50, desc[UR12][R14.64+0x20] ;  /* 0x0000200c0e327981 */ /* 0x000ee8000c1e9b00 */
[----:B----4-:R1:W-:Y:S04]  /*20d0*/  STS.64 [R74+0x1c0], R62 ;  /* 0x0001c03e4a007388 */ /* 0x0103e80000000a00 */
[----:B0-----:R-:W4:Y:S04]  /*20e0*/  LDG.E.64.CONSTANT R60, desc[UR12][R28.64+0x10] ;  /* 0x0000100c1c3c7981 */ /* 0x001f28000c1e9b00 */
[----:B-----5:R0:W-:Y:S04]  /*20f0*/  STS.64 [R74+0x1d0], R64 ;  /* 0x0001d0404a007388 */ /* 0x0201e80000000a00 */
[----:B-1----:R-:W5:Y:S04]  /*2100*/  LDG.E.64.CONSTANT R62, desc[UR12][R32.64+0x20] ;  /* 0x0000200c203e7981 */ /* 0x002f68000c1e9b00 */
[----:B------:R-:W5:Y:S04]  /*2110*/  LDG.E.128.CONSTANT R12, desc[UR12][R84.64+-0x80] ;  /* 0xffff800c540c7981 */ /* 0x000f68000c1e9d00 */
[----:B0-----:R-:W5:Y:S04]  /*2120*/  LDG.E.64.CONSTANT R64, desc[UR12][R36.64+0x30] ;  /* 0x0000300c24407981 */ /* 0x001f68000c1e9b00 */
[----:B------:R0:W-:Y:S04]  /*2130*/  STS.64 [R74+0x1e0], R66 ;  /* 0x0001e0424a007388 */ /* 0x0001e80000000a00 */
[----:B------:R-:W-:Y:S04]  /*2140*/  STS.64 [R74+0x110], R42 ;  /* 0x0001102a4a007388 */ /* 0x000fe80000000a00 */
[----:B------:R1:W-:Y:S04]  /*2150*/  STS.64 [R74+0x1f0], R68 ;  /* 0x0001f0444a007388 */ /* 0x0003e80000000a00 */
[----:B0-----:R-:W5:Y:S04]  /*2160*/  LDG.E.64.CONSTANT R66, desc[UR12][R40.64+0x40] ;  /* 0x0000400c28427981 */ /* 0x001f68000c1e9b00 */
[----:B------:R0:W-:Y:S04]  /*2170*/  STS.64 [R74+0x120], R44 ;  /* 0x0001202c4a007388 */ /* 0x0001e80000000a00 */
[----:B------:R0:W-:Y:S04]  /*2180*/  STS.64 [R74+0x210], R70 ;  /* 0x000210464a007388 */ /* 0x0001e80000000a00 */
[----:B-1----:R-:W5:Y:S04]  /*2190*/  LDG.E.64.CONSTANT R68, desc[UR12][R86.64+0x50] ;  /* 0x0000500c56447981 */ /* 0x002f68000c1e9b00 */
[----:B0-----:R-:W5:Y:S04]  /*21a0*/  LDG.E.64.CONSTANT R44, desc[UR12][R26.64+0x60] ;  /* 0x0000600c1a2c7981 */ /* 0x001f68000c1e9b00 */
[----:B------:R-:W5:Y:S04]  /*21b0*/  LDG.E.64.CONSTANT R70, desc[UR12][R78.64+0x60] ;  /* 0x0000600c4e467981 */ /* 0x000f68000c1e9b00 */
[----:B------:R-:W5:Y:S04]  /*21c0*/  LDG.E.128.CONSTANT R16, desc[UR12][R84.64+-0x60] ;  /* 0xffffa00c54107981 */ /* 0x000f68000c1e9d00 */
[----:B------:R-:W5:Y:S04]  /*21d0*/  LDG.E.128.CONSTANT R20, desc[UR12][R84.64+-0x40] ;  /* 0xffffc00c54147981 */ /* 0x000f68000c1e9d00 */
[----:B------:R-:W5:Y:S04]  /*21e0*/  LDG.E.128.CONSTANT R24, desc[UR12][R84.64+-0x20] ;  /* 0xffffe00c54187981 */ /* 0x000f68000c1e9d00 */
[----:B------:R-:W5:Y:S04]  /*21f0*/  LDG.E.128.CONSTANT R28, desc[UR12][R84.64] ;  /* 0x0000000c541c7981 */ /* 0x000f68000c1e9d00 */
[----:B------:R-:W5:Y:S04]  /*2200*/  LDG.E.128.CONSTANT R32, desc[UR12][R84.64+0x20] ;  /* 0x0000200c54207981 */ /* 0x000f68000c1e9d00 */
[----:B------:R-:W5:Y:S04]  /*2210*/  LDG.E.128.CONSTANT R36, desc[UR12][R84.64+0x40] ;  /* 0x0000400c54247981 */ /* 0x000f68000c1e9d00 */
[----:B------:R-:W5:Y:S01]  /*2220*/  LDG.E.128.CONSTANT R40, desc[UR12][R84.64+0x60] ;  /* 0x0000600c54287981 */ /* 0x000f62000c1e9d00 */
[----:B------:R-:W-:Y:S01]  /*2230*/  UIADD3 UR4, UPT, UPT, UR4, 0x1, URZ ;  /* 0x0000000104047890 */ /* 0x000fe2000fffe0ff */
[----:B------:R-:W-:Y:S01]  /*2240*/  VIADD R99, R99, 0x40 ;  /* 0x0000004063637836 */ /* 0x000fe20000000000 */
[----:B------:R-:W-:-:S02]  /*2250*/  UMOV UR5, 0x180 ;  /* 0x0000018000057882 */ /* 0x000fc40000000000 */
[----:B------:R-:W-:Y:S01]  /*2260*/  UISETP.NE.AND UP0, UPT, UR4, 0x16, UPT ;  /* 0x000000160400788c */ /* 0x000fe2000bf05270 */
[----:B------:R0:W-:Y:S04]  /*2270*/  STS.64 [R74+0x220], R4 ;  /* 0x000220044a007388 */ /* 0x0001e80000000a00 */
[----:B------:R0:W-:Y:S04]  /*2280*/  STS.64 [R74+0x230], R6 ;  /* 0x000230064a007388 */ /* 0x0001e80000000a00 */
[----:B------:R0:W-:Y:S04]  /*2290*/  STS.64 [R74+0x240], R8 ;  /* 0x000240084a007388 */ /* 0x0001e80000000a00 */
[----:B------:R0:W-:Y:S04]  /*22a0*/  STS.64 [R74+0x250], R10 ;  /* 0x0002500a4a007388 */ /* 0x0001e80000000a00 */
[----:B------:R0:W-:Y:S04]  /*22b0*/  STS.64 [R74+0x2c0], R52 ;  /* 0x0002c0344a007388 */ /* 0x0001e80000000a00 */
[----:B------:R0:W-:Y:S04]  /*22c0*/  STS.64 [R74+0x2d0], R54 ;  /* 0x0002d0364a007388 */ /* 0x0001e80000000a00 */
[----:B--2---:R0:W-:Y:S04]  /*22d0*/  STS.64 [R74+0x2e0], R56 ;  /* 0x0002e0384a007388 */ /* 0x0041e80000000a00 */
[----:B------:R0:W-:Y:S04]  /*22e0*/  STS.64 [R74+0x2f0], R58 ;  /* 0x0002f03a4a007388 */ /* 0x0001e80000000a00 */
[----:B------:R0:W-:Y:S04]  /*22f0*/  STS.64 [R74+0x370], R72 ;  /* 0x000370484a007388 */ /* 0x0001e80000000a00 */
[----:B------:R0:W-:Y:S04]  /*2300*/  STS.64 [R74+0x270], R46 ;  /* 0x0002702e4a007388 */ /* 0x0001e80000000a00 */
[----:B------:R0:W-:Y:S04]  /*2310*/  STS.64 [R74+0x290], R48 ;  /* 0x000290304a007388 */ /* 0x0001e80000000a00 */
[----:B---3--:R0:W-:Y:S04]  /*2320*/  STS.64 [R74+0x2a0], R50 ;  /* 0x0002a0324a007388 */ /* 0x0081e80000000a00 */
[----:B----4-:R0:W-:Y:S04]  /*2330*/  STS.64 [R74+0x310], R60 ;  /* 0x0003103c4a007388 */ /* 0x0101e80000000a00 */
[----:B-----5:R0:W-:Y:S04]  /*2340*/  STS.64 [R74+0x320], R62 ;  /* 0x0003203e4a007388 */ /* 0x0201e80000000a00 */
[----:B------:R0:W-:Y:S04]  /*2350*/  STS.64 [R74+0x330], R64 ;  /* 0x000330404a007388 */ /* 0x0001e80000000a00 */
[----:B------:R0:W-:Y:S04]  /*2360*/  STS.64 [R74+0x340], R66 ;  /* 0x000340424a007388 */ /* 0x0001e80000000a00 */
[----:B------:R0:W-:Y:S04]  /*2370*/  STS.64 [R74+0x350], R68 ;  /* 0x000350444a007388 */ /* 0x0001e80000000a00 */
[----:B------:R0:W-:Y:S04]  /*2380*/  STS.64 [R74+0x260], R44 ;  /* 0x0002602c4a007388 */ /* 0x0001e80000000a00 */
[----:B------:R0:W-:Y:S04]  /*2390*/  STS.64 [R74+0x360], R70 ;  /* 0x000360464a007388 */ /* 0x0001e80000000a00 */
[----:B------:R0:W-:Y:S04]  /*23a0*/  STS.128 [R2], R12 ;  /* 0x0000000c02007388 */ /* 0x0001e80000000c00 */
[----:B------:R0:W-:Y:S04]  /*23b0*/  STS.128 [R2+0x20], R16 ;  /* 0x0000201002007388 */ /* 0x0001e80000000c00 */
[----:B------:R0:W-:Y:S04]  /*23c0*/  STS.128 [R2+0x40], R20 ;  /* 0x0000401402007388 */ /* 0x0001e80000000c00 */
[----:B------:R0:W-:Y:S04]  /*23d0*/  STS.128 [R2+0x60], R24 ;  /* 0x0000601802007388 */ /* 0x0001e80000000c00 */
[----:B------:R0:W-:Y:S04]  /*23e0*/  STS.128 [R2+0x80], R28 ;  /* 0x0000801c02007388 */ /* 0x0001e80000000c00 */
[----:B------:R0:W-:Y:S04]  /*23f0*/  STS.128 [R2+0xa0], R32 ;  /* 0x0000a02002007388 */ /* 0x0001e80000000c00 */
[----:B------:R0:W-:Y:S04]  /*2400*/  STS.128 [R2+0xc0], R36 ;  /* 0x0000c02402007388 */ /* 0x0001e80000000c00 */
[----:B------:R0:W-:Y:S02]  /*2410*/  STS.128 [R2+0xe0], R40 ;  /* 0x0000e02802007388 */ /* 0x0001e40000000c00 */
.L_x_0:
[C---:B-1----:R-:W-:Y:S02]  /*2420*/  VIADD R91, R99.reuse, 0x40 ;  /* 0x00000040635b7836 */ /* 0x042fe40000000000 */
[----:B0-----:R-:W-:-:S04]  /*2430*/  IMAD.WIDE.U32 R4, R99, 0x4, R100 ;  /* 0x0000000463047825 */ /* 0x001fc800078e0064 */
[----:B------:R-:W-:Y:S01]  /*2440*/  IMAD.WIDE.U32 R90, R91, 0x4, R100 ;  /* 0x000000045b5a7825 */ /* 0x000fe200078e0064 */
[----:B------:R-:W2:Y:S04]  /*2450*/  LDG.E.128.CONSTANT R64, desc[UR12][R4.64+-0x60] ;  /* 0xffffa00c04407981 */ /* 0x000ea8000c1e9d00 */
[----:B------:R-:W3:Y:S04]  /*2460*/  LDG.E.128.CONSTANT R12, desc[UR12][R4.64+-0x20] ;  /* 0xffffe00c040c7981 */ /* 0x000ee8000c1e9d00 */
[----:B------:R-:W4:Y:S04]  /*2470*/  LDG.E.128.CONSTANT R16, desc[UR12][R4.64] ;  /* 0x0000000c04107981 */ /* 0x000f28000c1e9d00 */
[----:B------:R-:W5:Y:S04]  /*2480*/  LDG.E.128.CONSTANT R20, desc[UR12][R4.64+0x20] ;  /* 0x0000200c04147981 */ /* 0x000f68000c1e9d00 */
        /* <DEDUP_REMOVED lines=9> */
[----:B------:R-:W5:Y:S01]  /*2520*/  LDG.E.128.CONSTANT R60, desc[UR12][R90.64+0x60] ;  /* 0x0000600c5a3c7981 */ /* 0x000f62000c1e9d00 */
[----:B------:R-:W-:-:S02]  /*2530*/  VIADD R89, R99, 0x80 ;  /* 0x0000008063597836 */ /* 0x000fc40000000000 */
[----:B------:R-:W-:Y:S01]  /*2540*/  VIADD R105, R99, 0xc0 ;  /* 0x000000c063697836 */ /* 0x000fe20000000000 */
[----:B------:R-:W5:Y:S01]  /*2550*/  LDG.E.128.CONSTANT R84, desc[UR12][R4.64+-0x80] ;  /* 0xffff800c04547981 */ /* 0x000f62000c1e9d00 */
[----:B------:R-:W-:-:S03]  /*2560*/  IMAD.WIDE.U32 R88, R89, 0x4, R100 ;  /* 0x0000000459587825 */ /* 0x000fc600078e0064 */
[----:B------:R-:W5:Y:S01]  /*2570*/  LDG.E.128.CONSTANT R68, desc[UR12][R4.64+-0x40] ;  /* 0xffffc00c04447981 */ /* 0x000f62000c1e9d00 */
[----:B------:R-:W-:-:S03]  /*2580*/  VIADD R103, R99, 0x100 ;  /* 0x0000010063677836 */ /* 0x000fc60000000000 */
[----:B------:R-:W5:Y:S01]  /*2590*/  LDG.E.128.CONSTANT R76, desc[UR12][R88.64+-0x60] ;  /* 0xffffa00c584c7981 */ /* 0x000f62000c1e9d00 */
[----:B------:R-:W-:-:S03]  /*25a0*/  IMAD.WIDE.U32 R104, R105, 0x4, R100 ;  /* 0x0000000469687825 */ /* 0x000fc600078e0064 */
[----:B------:R-:W5:Y:S01]  /*25b0*/  LDG.E.128.CONSTANT R72, desc[UR12][R88.64+-0x80] ;  /* 0xffff800c58487981 */ /* 0x000f62000c1e9d00 */
[----:B------:R-:W-:-:S03]  /*25c0*/  IMAD.WIDE.U32 R102, R103, 0x4, R100 ;  /* 0x0000000467667825 */ /* 0x000fc600078e0064 */
[----:B------:R-:W5:Y:S04]  /*25d0*/  LDG.E.128.CONSTANT R4, desc[UR12][R88.64+-0x40] ;  /* 0xffffc00c58047981 */ /* 0x000f68000c1e9d00 */
[----:B------:R-:W5:Y:S04]  /*25e0*/  LDG.E.128.CONSTANT R8, desc[UR12][R88.64+-0x20] ;  /* 0xffffe00c58087981 */ /* 0x000f68000c1e9d00 */
[----:B--2---:R-:W-:Y:S04]  /*25f0*/  STS.128 [R2+UR5+-0x60], R64 ;  /* 0xffffa04002007988 */ /* 0x004fe80008000c05 */
[----:B---3--:R0:W-:Y:S04]  /*2600*/  STS.128 [R2+UR5+-0x20], R12 ;  /* 0xffffe00c02007988 */ /* 0x0081e80008000c05 */
[----:B----4-:R1:W-:Y:S04]  /*2610*/  STS.128 [R2+UR5], R16 ;  /* 0x0000001002007988 */ /* 0x0103e80008000c05 */
[----:B-----5:R2:W-:Y:S04]  /*2620*/  STS.128 [R2+UR5+0x20], R20 ;  /* 0x0000201402007988 */ /* 0x0205e80008000c05 */
[----:B------:R3:W-:Y:S04]  /*2630*/  STS.128 [R2+UR5+0x40], R24 ;  /* 0x0000401802007988 */ /* 0x0007e80008000c05 */
        /* <DEDUP_REMOVED lines=9> */
[----:B0-----:R-:W5:Y:S04]  /*26d0*/  LDG.E.128.CONSTANT R12, desc[UR12][R88.64] ;  /* 0x0000000c580c7981 */ /* 0x001f68000c1e9d00 */
[----:B-1----:R-:W5:Y:S04]  /*26e0*/  LDG.E.128.CONSTANT R16, desc[UR12][R88.64+0x20] ;  /* 0x0000200c58107981 */ /* 0x002f68000c1e9d00 */
[----:B--2---:R-:W2:Y:S04]  /*26f0*/  LDG.E.128.CONSTANT R20, desc[UR12][R88.64+0x40] ;  /* 0x0000400c58147981 */ /* 0x004ea8000c1e9d00 */
[----:B---3--:R-:W3:Y:S04]  /*2700*/  LDG.E.128.CONSTANT R24, desc[UR12][R88.64+0x60] ;  /* 0x0000600c58187981 */ /* 0x008ee8000c1e9d00 */
[----:B----4-:R-:W4:Y:S04]  /*2710*/  LDG.E.128.CONSTANT R28, desc[UR12][R104.64+-0x80] ;  /* 0xffff800c681c7981 */ /* 0x010f28000c1e9d00 */
[----:B-----5:R-:W5:Y:S04]  /*2720*/  LDG.E.128.CONSTANT R32, desc[UR12][R104.64+-0x60] ;  /* 0xffffa00c68207981 */ /* 0x020f68000c1e9d00 */
        /* <DEDUP_REMOVED lines=8> */
[----:B------:R0:W-:Y:S04]  /*27b0*/  STS.128 [R2+UR5+-0x80], R84 ;  /* 0xffff805402007988 */ /* 0x0001e80008000c05 */
[----:B------:R1:W-:Y:S04]  /*27c0*/  STS.128 [R2+UR5+0x1a0], R76 ;  /* 0x0001a04c02007988 */ /* 0x0003e80008000c05 */
[----:B------:R1:W-:Y:S04]  /*27d0*/  STS.128 [R2+UR5+-0x40], R68 ;  /* 0xffffc04402007988 */ /* 0x0003e80008000c05 */
[----:B------:R1:W-:Y:S04]  /*27e0*/  STS.128 [R2+UR5+0x180], R72 ;  /* 0x0001804802007988 */ /* 0x0003e80008000c05 */
[----:B0-----:R-:W5:Y:S01]  /*27f0*/  LDG.E.128.CONSTANT R84, desc[UR12][R102.64] ;  /* 0x0000000c66547981 */ /* 0x001f62000c1e9d00 */
[----:B-1----:R-:W-:-:S03]  /*2800*/  VIADD R79, R99, 0x140 ;  /* 0x00000140634f7836 */ /* 0x002fc60000000000 */
[----:B------:R0:W-:Y:S01]  /*2810*/  STS.128 [R2+UR5+0x1c0], R4 ;  /* 0x0001c00402007988 */ /* 0x0001e20008000c05 */
[----:B------:R-:W-:Y:S02]  /*2820*/  VIADD R77, R99, 0x180 ;  /* 0x00000180634d7836 */ /* 0x000fe40000000000 */
[--C-:B------:R-:W-:Y:S01]  /*2830*/  IMAD.WIDE.U32 R78, R79, 0x4, R100.reuse ;  /* 0x000000044f4e7825 */ /* 0x100fe200078e0064 */
[----:B------:R1:W-:Y:S03]  /*2840*/  STS.128 [R2+UR5+0x1e0], R8 ;  /* 0x0001e00802007988 */ /* 0x0003e60008000c05 */
[----:B------:R-:W-:Y:S01]  /*2850*/  IMAD.WIDE.U32 R76, R77, 0x4, R100 ;  /* 0x000000044d4c7825 */ /* 0x000fe200078e0064 */
[----:B------:R-:W5:Y:S04]  /*2860*/  LDG.E.128.CONSTANT R68, desc[UR12][R102.64+-0x80] ;  /* 0xffff800c66447981 */ /* 0x000f68000c1e9d00 */
[----:B------:R-:W5:Y:S04]  /*2870*/  LDG.E.128.CONSTANT R72, desc[UR12][R102.64+0x40] ;  /* 0x0000400c66487981 */ /* 0x000f68000c1e9d00 */
[----:B0-----:R-:W5:Y:S04]  /*2880*/  LDG.E.128.CONSTANT R4, desc[UR12][R102.64+0x20] ;  /* 0x0000200c66047981 */ /* 0x001f68000c1e9d00 */
[----:B-1----:R-:W5:Y:S04]  /*2890*/  LDG.E.128.CONSTANT R8, desc[UR12][R76.64+-0x80] ;  /* 0xffff800c4c087981 */ /* 0x002f68000c1e9d00 */
[----:B------:R-:W5:Y:S04]  /*28a0*/  LDG.E.128.CONSTANT R88, desc[UR12][R102.64+-0x20] ;  /* 0xffffe00c66587981 */ /* 0x000f68000c1e9d00 */
[----:B------:R-:W-:Y:S04]  /*28b0*/  STS.128 [R2+UR5+0x200], R12 ;  /* 0x0002000c02007988 */ /* 0x000fe80008000c05 */
[----:B------:R-:W-:Y:S04]  /*28c0*/  STS.128 [R2+UR5+0x220], R16 ;  /* 0x0002201002007988 */ /* 0x000fe80008000c05 */
[----:B--2---:R-:W-:Y:S04]  /*28d0*/  STS.128 [R2+UR5+0x240], R20 ;  /* 0x0002401402007988 */ /* 0x004fe80008000c05 */
[----:B---3--:R-:W-:Y:S04]  /*28e0*/  STS.128 [R2+UR5+0x260], R24 ;  /* 0x0002601802007988 */ /* 0x008fe80008000c05 */
[----:B----4-:R-:W-:Y:S04]  /*28f0*/  STS.128 [R2+UR5+0x280], R28 ;  /* 0x0002801c02007988 */ /* 0x010fe80008000c05 */
[----:B-----5:R-:W-:Y:S04]  /*2900*/  STS.128 [R2+UR5+0x2a0], R32 ;  /* 0x0002a02002007988 */ /* 0x020fe80008000c05 */
[----:B------:R-:W-:Y:S04]  /*2910*/  STS.128 [R2+UR5+0x2c0], R36 ;  /* 0x0002c02402007988 */ /* 0x000fe80008000c05 */
[----:B------:R-:W-:Y:S04]  /*2920*/  STS.128 [R2+UR5+0x2e0], R40 ;  /* 0x0002e02802007988 */ /* 0x000fe80008000c05 */
[----:B------:R-:W-:Y:S04]  /*2930*/  STS.128 [R2+UR5+0x300], R44 ;  /* 0x0003002c02007988 */ /* 0x000fe80008000c05 */
[----:B------:R0:W-:Y:S04]  /*2940*/  STS.128 [R2+UR5+0x320], R48 ;  /* 0x0003203002007988 */ /* 0x0001e80008000c05 */
[----:B------:R1:W-:Y:S04]  /*2950*/  STS.128 [R2+UR5+0x340], R52 ;  /* 0x0003403402007988 */ /* 0x0003e80008000c05 */
[----:B------:R2:W-:Y:S04]  /*2960*/  STS.128 [R2+UR5+0x360], R56 ;  /* 0x0003603802007988 */ /* 0x0005e80008000c05 */
[----:B------:R-:W-:Y:S04]  /*2970*/  STS.128 [R2+UR5+0x3a0], R64 ;  /* 0x0003a04002007988 */ /* 0x000fe80008000c05 */
[----:B------:R3:W-:Y:S04]  /*2980*/  STS.128 [R2+UR5+0x3c0], R60 ;  /* 0x0003c03c02007988 */ /* 0x0007e80008000c05 */
[----:B0-----:R-:W4:Y:S04]  /*2990*/  LDG.E.128.CONSTANT R48, desc[UR12][R102.64+0x60] ;  /* 0x0000600c66307981 */ /* 0x001f28000c1e9d00 */
[----:B------:R-:W5:Y:S04]  /*29a0*/  LDG.E.128.CONSTANT R44, desc[UR12][R78.64+-0x80] ;  /* 0xffff800c4e2c7981 */ /* 0x000f68000c1e9d00 */
[----:B------:R-:W5:Y:S04]  /*29b0*/  LDG.E.128.CONSTANT R40, desc[UR12][R78.64+-0x60] ;  /* 0xffffa00c4e287981 */ /* 0x000f68000c1e9d00 */
[----:B------:R-:W5:Y:S04]  /*29c0*/  LDG.E.128.CONSTANT R36, desc[UR12][R78.64+-0x40] ;  /* 0xffffc00c4e247981 */ /* 0x000f68000c1e9d00 */
[----:B------:R-:W5:Y:S04]  /*29d0*/  LDG.E.128.CONSTANT R32, desc[UR12][R78.64+-0x20] ;  /* 0xffffe00c4e207981 */ /* 0x000f68000c1e9d00 */
[----:B------:R-:W5:Y:S04]  /*29e0*/  LDG.E.128.CONSTANT R28, desc[UR12][R78.64] ;  /* 0x0000000c4e1c7981 */ /* 0x000f68000c1e9d00 */
[----:B------:R-:W5:Y:S04]  /*29f0*/  LDG.E.128.CONSTANT R24, desc[UR12][R78.64+0x20] ;  /* 0x0000200c4e187981 */ /* 0x000f68000c1e9d00 */
[----:B------:R-:W5:Y:S04]  /*2a00*/  LDG.E.128.CONSTANT R20, desc[UR12][R78.64+0x40] ;  /* 0x0000400c4e147981 */ /* 0x000f68000c1e9d00 */
[----:B------:R0:W5:Y:S04]  /*2a10*/  LDG.E.128.CONSTANT R16, desc[UR12][R78.64+0x60] ;  /* 0x0000600c4e107981 */ /* 0x000168000c1e9d00 */
[----:B------:R-:W5:Y:S04]  /*2a20*/  LDG.E.128.CONSTANT R12, desc[UR12][R76.64+-0x60] ;  /* 0xffffa00c4c0c7981 */ /* 0x000f68000c1e9d00 */
[----:B-1----:R-:W5:Y:S04]  /*2a30*/  LDG.E.128.CONSTANT R52, desc[UR12][R76.64+-0x40] ;  /* 0xffffc00c4c347981 */ /* 0x002f68000c1e9d00 */
[----:B--2---:R-:W2:Y:S04]  /*2a40*/  LDG.E.128.CONSTANT R56, desc[UR12][R76.64+-0x20] ;  /* 0xffffe00c4c387981 */ /* 0x004ea8000c1e9d00 */
[----:B---3--:R-:W3:Y:S04]  /*2a50*/  LDG.E.128.CONSTANT R60, desc[UR12][R76.64] ;  /* 0x0000000c4c3c7981 */ /* 0x008ee8000c1e9d00 */
[----:B------:R-:W3:Y:S01]  /*2a60*/  LDG.E.128.CONSTANT R64, desc[UR12][R76.64+0x20] ;  /* 0x0000200c4c407981 */ /* 0x000ee2000c1e9d00 */
[----:B0-----:R-:W-:-:S03]  /*2a70*/  VIADD R79, R99, 0x200 ;  /* 0x00000200634f7836 */ /* 0x001fc60000000000 */
[----:B------:R0:W-:Y:S01]  /*2a80*/  STS.128 [R2+UR5+0x400], R84 ;  /* 0x0004005402007988 */ /* 0x0001e20008000c05 */
[----:B------:R-:W-:-:S03]  /*2a90*/  IMAD.WIDE.U32 R78, R79, 0x4, R100 ;  /* 0x000000044f4e7825 */ /* 0x000fc600078e0064 */
[----:B------:R-:W-:Y:S04]  /*2aa0*/  STS.128 [R2+UR5+0x380], R68 ;  /* 0x0003804402007988 */ /* 0x000fe80008000c05 */
[----:B------:R1:W-:Y:S01]  /*2ab0*/  STS.128 [R2+UR5+0x420], R4 ;  /* 0x0004200402007988 */ /* 0x0003e20008000c05 */
[----:B0-----:R-:W-:-:S04]  /*2ac0*/  VIADD R85, R99, 0x1c0 ;  /* 0x000001c063557836 */ /* 0x001fc80000000000 */
[----:B------:R-:W-:Y:S01]  /*2ad0*/  IMAD.WIDE.U32 R84, R85, 0x4, R100 ;  /* 0x0000000455547825 */ /* 0x000fe200078e0064 */
[----:B------:R0:W-:Y:S04]  /*2ae0*/  STS.128 [R2+UR5+0x440], R72 ;  /* 0x0004404802007988 */ /* 0x0001e80008000c05 */
[----:B------:R0:W-:Y:S04]  /*2af0*/  STS.128 [R2+UR5+0x580], R8 ;  /* 0x0005800802007988 */ /* 0x0001e80008000c05 */
[----:B-1----:R-:W3:Y:S04]  /*2b00*/  LDG.E.128.CONSTANT R4, desc[UR12][R76.64+0x40] ;  /* 0x0000400c4c047981 */ /* 0x002ee8000c1e9d00 */
[----:B------:R-:W3:Y:S04]  /*2b10*/  LDG.E.128.CONSTANT R68, desc[UR12][R78.64+0x40] ;  /* 0x0000400c4e447981 */ /* 0x000ee8000c1e9d00 */
[----:B0-----:R-:W3:Y:S04]  /*2b20*/  LDG.E.128.CONSTANT R72, desc[UR12][R78.64+0x60] ;  /* 0x0000600c4e487981 */ /* 0x001ee8000c1e9d00 */
[----:B------:R-:W3:Y:S04]  /*2b30*/  LDG.E.128.CONSTANT R8, desc[UR12][R76.64+0x60] ;  /* 0x0000600c4c087981 */ /* 0x000ee8000c1e9d00 */
[----:B----4-:R-:W-:Y:S04]  /*2b40*/  STS.128 [R2+UR5+0x460], R48 ;  /* 0x0004603002007988 */ /* 0x010fe80008000c05 */
[----:B-----5:R-:W-:Y:S04]  /*2b50*/  STS.128 [R2+UR5+0x480], R44 ;  /* 0x0004802c02007988 */ /* 0x020fe80008000c05 */
[----:B------:R-:W-:Y:S04]  /*2b60*/  STS.128 [R2+UR5+0x4a0], R40 ;  /* 0x0004a02802007988 */ /* 0x000fe80008000c05 */
[----:B------:R-:W-:Y:S04]  /*2b70*/  STS.128 [R2+UR5+0x4c0], R36 ;  /* 0x0004c02402007988 */ /* 0x000fe80008000c05 */
[----:B------:R-:W-:Y:S04]  /*2b80*/  STS.128 [R2+UR5+0x4e0], R32 ;  /* 0x0004e02002007988 */ /* 0x000fe80008000c05 */
[----:B------:R-:W-:Y:S04]  /*2b90*/  STS.128 [R2+UR5+0x500], R28 ;  /* 0x0005001c02007988 */ /* 0x000fe80008000c05 */
[----:B------:R-:W-:Y:S04]  /*2ba0*/  STS.128 [R2+UR5+0x520], R24 ;  /* 0x0005201802007988 */ /* 0x000fe80008000c05 */
[----:B------:R-:W-:Y:S04]  /*2bb0*/  STS.128 [R2+UR5+0x540], R20 ;  /* 0x0005401402007988 */ /* 0x000fe80008000c05 */
[----:B------:R-:W-:Y:S04]  /*2bc0*/  STS.128 [R2+UR5+0x560], R16 ;  /* 0x0005601002007988 */ /* 0x000fe80008000c05 */
[----:B------:R0:W-:Y:S04]  /*2bd0*/  STS.128 [R2+UR5+0x5a0], R12 ;  /* 0x0005a00c02007988 */ /* 0x0001e80008000c05 */
[----:B------:R1:W-:Y:S04]  /*2be0*/  STS.128 [R2+UR5+0x5c0], R52 ;  /* 0x0005c03402007988 */ /* 0x0003e80008000c05 */
[----:B--2---:R2:W-:Y:S04]  /*2bf0*/  STS.128 [R2+UR5+0x5e0], R56 ;  /* 0x0005e03802007988 */ /* 0x0045e80008000c05 */
[----:B---3--:R3:W-:Y:S04]  /*2c00*/  STS.128 [R2+UR5+0x600], R60 ;  /* 0x0006003c02007988 */ /* 0x0087e80008000c05 */
[----:B------:R4:W-:Y:S04]  /*2c10*/  STS.128 [R2+UR5+0x620], R64 ;  /* 0x0006204002007988 */ /* 0x0009e80008000c05 */
[----:B0-----:R-:W5:Y:S04]  /*2c20*/  LDG.E.128.CONSTANT R12, desc[UR12][R84.64+-0x80] ;  /* 0xffff800c540c7981 */ /* 0x001f68000c1e9d00 */
        /* <DEDUP_REMOVED lines=9> */
[----:B-1----:R-:W5:Y:S04]  /*2cc0*/  LDG.E.128.CONSTANT R52, desc[UR12][R78.64+-0x40] ;  /* 0xffffc00c4e347981 */ /* 0x002f68000c1e9d00 */
[----:B--2---:R-:W2:Y:S04]  /*2cd0*/  LDG.E.128.CONSTANT R56, desc[UR12][R78.64+-0x20] ;  /* 0xffffe00c4e387981 */ /* 0x004ea8000c1e9d00 */
[----:B---3--:R-:W3:Y:S04]  /*2ce0*/  LDG.E.128.CONSTANT R60, desc[UR12][R78.64] ;  /* 0x0000000c4e3c7981 */ /* 0x008ee8000c1e9d00 */
[----:B----4-:R-:W4:Y:S04]  /*2cf0*/  LDG.E.128.CONSTANT R64, desc[UR12][R78.64+0x20] ;  /* 0x0000200c4e407981 */ /* 0x010f28000c1e9d00 */
[----:B------:R1:W-:Y:S04]  /*2d00*/  STS.128 [R2+UR5+0x3e0], R88 ;  /* 0x0003e05802007988 */ /* 0x0003e80008000c05 */
[----:B------:R1:W-:Y:S04]  /*2d10*/  STS.128 [R2+UR5+0x640], R4 ;  /* 0x0006400402007988 */ /* 0x0003e80008000c05 */
[----:B------:R1:W-:Y:S04]  /*2d20*/  STS.128 [R2+UR5+0x660], R8 ;  /* 0x0006600802007988 */ /* 0x0003e80008000c05 */
[----:B------:R1:W-:Y:S04]  /*2d30*/  STS.128 [R2+UR5+0x840], R68 ;  /* 0x0008404402007988 */ /* 0x0003e80008000c05 */
[----:B------:R1:W-:Y:S01]  /*2d40*/  STS.128 [R2+UR5+0x860], R72 ;  /* 0x0008604802007988 */ /* 0x0003e20008000c05 */
[----:B------:R-:W-:-:S03]  /*2d50*/  VIADD R99, R99, 0x240 ;  /* 0x0000024063637836 */ /* 0x000fc60000000000 */
        /* <DEDUP_REMOVED lines=11> */
[----:B--2---:R1:W-:Y:S04]  /*2e10*/  STS.128 [R2+UR5+0x7e0], R56 ;  /* 0x0007e03802007988 */ /* 0x0043e80008000c05 */
[----:B---3--:R1:W-:Y:S04]  /*2e20*/  STS.128 [R2+UR5+0x800], R60 ;  /* 0x0008003c02007988 */ /* 0x0083e80008000c05 */
[----:B----4-:R1:W-:Y:S01]  /*2e30*/  STS.128 [R2+UR5+0x820], R64 ;  /* 0x0008204002007988 */ /* 0x0103e20008000c05 */
[----:B------:R-:W-:-:S04]  /*2e40*/  UIADD3 UR5, UPT, UPT, UR5, 0x900, URZ ;  /* 0x0000090005057890 */ /* 0x000fc8000fffe0ff */
[----:B------:R-:W-:-:S09]  /*2e50*/  UISETP.NE.AND UP1, UPT, UR5, 0x4080, UPT ;  /* 0x000040800500788c */ /* 0x000fd2000bf25270 */
[----:B------:R-:W-:Y:S05]  /*2e60*/  BRA.U UP1, `(.L_x_0) ;  /* 0xfffffff5016c7547 */ /* 0x000fea000b83ffff */
[----:B------:R-:W-:Y:S06]  /*2e70*/  BAR.SYNC.DEFER_BLOCKING 0x0 ;  /* 0x0000000000007b1d */ /* 0x000fec0000010000 */
[----:B------:R-:W-:-:S05]  /*2e80*/  UMOV UR5, URZ ;  /* 0x000000ff00057c82 */ /* 0x000fca0008000000 */
.L_x_2:
[----:B------:R-:W0:Y:S01]  /*2e90*/  S2UR UR8, SR_CgaCtaId ;  /* 0x00000000000879c3 */ /* 0x000e220000008800 */
[----:B------:R-:W-:Y:S01]  /*2ea0*/  UMOV UR6, 0x400 ;  /* 0x0000040000067882 */ /* 0x000fe20000000000 */
[----:B-1----:R-:W-:Y:S01]  /*2eb0*/  IMAD.U32 R4, RZ, RZ, UR5 ;  /* 0x00000005ff047e24 */ /* 0x002fe2000f8e00ff */
[----:B------:R-:W-:-:S03]  /*2ec0*/  UIADD3 UR7, UPT, UPT, UR6, 0x380, URZ ;  /* 0x0000038006077890 */ /* 0x000fc6000fffe0ff */
[----:B------:R-:W-:Y:S01]  /*2ed0*/  IMAD R4, R4, 0x80, R3 ;  /* 0x0000008004047824 */ /* 0x000fe200078e0203 */
[----:B0-----:R-:W-:Y:S02]  /*2ee0*/  ULEA UR7, UR8, UR7, 0x18 ;  /* 0x0000000708077291 */ /* 0x001fe4000f8ec0ff */
[----:B------:R-:W-:-:S03]  /*2ef0*/  ULEA UR10, UR8, UR6, 0x18 ;  /* 0x00000006080a7291 */ /* 0x000fc6000f8ec0ff */
[----:B------:R-:W-:Y:S01]  /*2f00*/  UMOV UR6, URZ ;  /* 0x000000ff00067c82 */ /* 0x000fe20008000000 */
[----:B------:R-:W-:-:S05]  /*2f10*/  LEA R68, R4, UR7, 0x2 ;  /* 0x0000000704447c11 */ /* 0x000fca000f8e10ff */
[----:B------:R0:W1:Y:S04]  /*2f20*/  LDS.128 R4, [R68] ;  /* 0x0000000044047984 */ /* 0x0000680000000c00 */
[----:B------:R0:W2:Y:S04]  /*2f30*/  LDS.128 R8, [R68+0x10] ;  /* 0x0000100044087984 */ /* 0x0000a80000000c00 */
[----:B------:R0:W3:Y:S04]  /*2f40*/  LDS.128 R12, [R68+0x20] ;  /* 0x00002000440c7984 */ /* 0x0000e80000000c00 */
[----:B------:R0:W4:Y:S04]  /*2f50*/  LDS.128 R16, [R68+0x30] ;  /* 0x0000300044107984 */ /* 0x0001280000000c00 */
[----:B------:R0:W0:Y:S04]  /*2f60*/  LDS.128 R20, [R68+0x40] ;  /* 0x0000400044147984 */ /* 0x0000280000000c00 */
        /* <DEDUP_REMOVED lines=10> */
[----:B-1234-:R0:W0:Y:S02]  /*3010*/  LDS.128 R64, [R68+0xf0] ;  /* 0x0000f00044407984 */ /* 0x01e0240000000c00 */
.L_x_1:
[----:B------:R-:W-:-:S04]  /*3020*/  USHF.L.U32 UR7, UR6, 0x6, URZ ;  /* 0x0000000606077899 */ /* 0x000fc800080006ff */
[----:B------:R-:W-:-:S09]  /*3030*/  ULEA UR7, UR7, UR14, 0x2 ;  /* 0x0000000e07077291 */ /* 0x000fd2000f8e10ff */
[----:B01----:R-:W2:Y:S01]  /*3040*/  LDL.128 R68, [UR7] ;  /* 0x00000007ff447983 */ /* 0x003ea20008100c00 */
[----:B------:R-:W-:-:S03]  /*3050*/  ULEA UR8, UR6, UR5, 0x5 ;  /* 0x0000000506087291 */ /* 0x000fc6000f8e28ff */
[----:B------:R-:W3:Y:S01]  /*3060*/  LDL.128 R76, [UR7+0x10] ;  /* 0x00001007ff4c7983 */ /* 0x000ee20008100c00 */
[----:B------:R-:W-:-:S09]  /*3070*/  ULEA UR8, UR8, UR10, 0x2 ;  /* 0x0000000a08087291 */ /* 0x000fd2000f8e10ff */
[----:B------:R-:W0:Y:S02]  /*3080*/  LDS R72, [UR8] ;  /* 0x00000008ff487984 */ /* 0x000e240008000800 */
[----:B0-----:R-:W-:Y:S02]  /*3090*/  R2UR UR8, R72 ;  /* 0x00000000480872ca */ /* 0x001fe400000e0000 */
[----:B------:R-:W4:Y:S11]  /*30a0*/  LDL.128 R72, [UR7+0x20] ;  /* 0x00002007ff487983 */ /* 0x000f360008100c00 */
[----:B--2---:R-:W-:Y:S01]  /*30b0*/  FFMA R88, R4, UR8, R68 ;  /* 0x0000000804587c23 */ /* 0x004fe20008000044 */
[----:B------:R-:W-:Y:S01]  /*30c0*/  FFMA R89, R5, UR8, R69 ;  /* 0x0000000805597c23 */ /* 0x000fe20008000045 */
[----:B------:R-:W-:Y:S01]  /*30d0*/  FFMA R90, R6, UR8, R70 ;  /* 0x00000008065a7c23 */ /* 0x000fe20008000046 */
[----:B------:R-:W-:-:S02]  /*30e0*/  FFMA R91, R7, UR8, R71 ;  /* 0x00000008075b7c23 */ /* 0x000fc40008000047 */
[----:B------:R-:W2:Y:S01]  /*30f0*/  LDL.128 R68, [UR7+0x30] ;  /* 0x00003007ff447983 */ /* 0x000ea20008100c00 */
[----:B---3--:R-:W-:Y:S01]  /*3100*/  FFMA R76, R8, UR8, R76 ;  /* 0x00000008084c7c23 */ /* 0x008fe2000800004c */
[----:B------:R-:W-:Y:S01]  /*3110*/  FFMA R77, R9, UR8, R77 ;  /* 0x00000008094d7c23 */ /* 0x000fe2000800004d */
[----:B------:R-:W-:Y:S01]  /*3120*/  FFMA R78, R10, UR8, R78 ;  /* 0x000000080a4e7c23 */ /* 0x000fe2000800004e */
[----:B------:R-:W-:Y:S01]  /*3130*/  FFMA R79, R11, UR8, R79 ;  /* 0x000000080b4f7c23 */ /* 0x000fe2000800004f */
[----:B------:R-:W-:Y:S04]  /*3140*/  STL.128 [UR7], R88 ;  /* 0x00000058ff007987 */ /* 0x000fe80008100c07 */
[----:B------:R0:W-:Y:S04]  /*3150*/  STL.128 [UR7+0x10], R76 ;  /* 0x0000104cff007987 */ /* 0x0001e80008100c07 */
[----:B0-----:R-:W3:Y:S01]  /*3160*/  LDL.128 R76, [UR7+0x40] ;  /* 0x00004007ff4c7983 */ /* 0x001ee20008100c00 */
[----:B----4-:R-:W-:Y:S01]  /*3170*/  FFMA R84, R12, UR8, R72 ;  /* 0x000000080c547c23 */ /* 0x010fe20008000048 */
[----:B------:R-:W-:Y:S01]  /*3180*/  FFMA R85, R13, UR8, R73 ;  /* 0x000000080d557c23 */ /* 0x000fe20008000049 */
[----:B------:R-:W-:Y:S01]  /*3190*/  FFMA R86, R14, UR8, R74 ;  /* 0x000000080e567c23 */ /* 0x000fe2000800004a */
[----:B------:R-:W-:-:S02]  /*31a0*/  FFMA R87, R15, UR8, R75 ;  /* 0x000000080f577c23 */ /* 0x000fc4000800004b */
[----:B------:R-:W4:Y:S01]  /*31b0*/  LDL.128 R72, [UR7+0x50] ;  /* 0x00005007ff487983 */ /* 0x000f220008100c00 */
[----:B--2---:R-:W-:Y:S01]  /*31c0*/  FFMA R88, R16, UR8, R68 ;  /* 0x0000000810587c23 */ /* 0x004fe20008000044 */
[----:B------:R-:W-:Y:S01]  /*31d0*/  FFMA R89, R17, UR8, R69 ;  /* 0x0000000811597c23 */ /* 0x000fe20008000045 */
[----:B------:R-:W-:Y:S01]  /*31e0*/  FFMA R90, R18, UR8, R70 ;  /* 0x00000008125a7c23 */ /* 0x000fe20008000046 */
[----:B------:R-:W-:Y:S02]  /*31f0*/  FFMA R91, R19, UR8, R71 ;  /* 0x00000008135b7c23 */ /* 0x000fe40008000047 */
[----:B------:R-:W2:Y:S04]  /*3200*/  LDL.128 R68, [UR7+0x60] ;  /* 0x00006007ff447983 */ /* 0x000ea80008100c00 */
[----:B------:R-:W-:Y:S01]  /*3210*/  STL.128 [UR7+0x20], R84 ;  /* 0x00002054ff007987 */ /* 0x000fe20008100c07 */
[----:B---3--:R-:W-:Y:S01]  /*3220*/  FFMA R76, R20, UR8, R76 ;  /* 0x00000008144c7c23 */ /* 0x008fe2000800004c */
[----:B------:R-:W-:Y:S01]  /*3230*/  FFMA R77, R21, UR8, R77 ;  /* 0x00000008154d7c23 */ /* 0x000fe2000800004d */
[----:B------:R-:W-:Y:S01]  /*3240*/  FFMA R78, R22, UR8, R78 ;  /* 0x00000008164e7c23 */ /* 0x000fe2000800004e */
[----:B------:R-:W-:-:S05]  /*3250*/  FFMA R79, R23, UR8, R79 ;  /* 0x00000008174f7c23 */ /* 0x000fca000800004f */
[----:B------:R0:W-:Y:S04]  /*3260*/  STL.128 [UR7+0x40], R76 ;  /* 0x0000404cff007987 */ /* 0x0001e80008100c07 */
        /* <DEDUP_REMOVED lines=12> */
[----:B------:R4:W-:Y:S04]  /*3330*/  STL.128 [UR7+0x50], R84 ;  /* 0x00005054ff007987 */ /* 0x0009e80008100c07 */
[----:B------:R-:W-:Y:S01]  /*3340*/  STL.128 [UR7+0x60], R88 ;  /* 0x00006058ff007987 */ /* 0x000fe20008100c07 */
[----:B---3--:R-:W-:Y:S01]  /*3350*/  FFMA R76, R32, UR8, R76 ;  /* 0x00000008204c7c23 */ /* 0x008fe2000800004c */
[----:B------:R-:W-:Y:S01]  /*3360*/  FFMA R77, R33, UR8, R77 ;  /* 0x00000008214d7c23 */ /* 0x000fe2000800004d */
[----:B------:R-:W-:Y:S01]  /*3370*/  FFMA R78, R34, UR8, R78 ;  /* 0x00000008224e7c23 */ /* 0x000fe2000800004e */
[----:B------:R-:W-:-:S05]  /*3380*/  FFMA R79, R35, UR8, R79 ;  /* 0x00000008234f7c23 */ /* 0x000fca000800004f */
[----:B------:R0:W-:Y:S01]  /*3390*/  STL.128 [UR7+0x70], R76 ;  /* 0x0000704cff007987 */ /* 0x0001e20008100c07 */
[----:B----4-:R-:W-:Y:S01]  /*33a0*/  FFMA R84, R36, UR8, R72 ;  /* 0x0000000824547c23 */ /* 0x010fe20008000048 */
[----:B------:R-:W-:Y:S01]  /*33b0*/  FFMA R85, R37, UR8, R73 ;  /* 0x0000000825557c23 */ /* 0x000fe20008000049 */
[----:B------:R-:W-:Y:S01]  /*33c0*/  FFMA R86, R38, UR8, R74 ;  /* 0x0000000826567c23 */ /* 0x000fe2000800004a */
[----:B0-----:R-:W3:Y:S01]  /*33d0*/  LDL.128 R76, [UR7+0xa0] ;  /* 0x0000a007ff4c7983 */ /* 0x001ee20008100c00 */
[----:B------:R-:W-:-:S03]  /*33e0*/  FFMA R87, R39, UR8, R75 ;  /* 0x0000000827577c23 */ /* 0x000fc6000800004b */
        /* <DEDUP_REMOVED lines=11> */
[----:B------:R-:W-:Y:S01]  /*34a0*/  FFMA R79, R47, UR8, R79 ;  /* 0x000000082f4f7c23 */ /* 0x000fe2000800004f */
[----:B----4-:R-:W-:Y:S01]  /*34b0*/  FFMA R84, R48, UR8, R72 ;  /* 0x0000000830547c23 */ /* 0x010fe20008000048 */
[----:B------:R-:W-:Y:S01]  /*34c0*/  FFMA R85, R49, UR8, R73 ;  /* 0x0000000831557c23 */ /* 0x000fe20008000049 */
[----:B------:R-:W-:Y:S01]  /*34d0*/  FFMA R86, R50, UR8, R74 ;  /* 0x0000000832567c23 */ /* 0x000fe2000800004a */
[----:B------:R-:W-:Y:S01]  /*34e0*/  FFMA R87, R51, UR8, R75 ;  /* 0x0000000833577c23 */ /* 0x000fe2000800004b */
[----:B------:R0:W-:Y:S04]  /*34f0*/  STL.128 [UR7+0xa0], R76 ;  /* 0x0000a04cff007987 */ /* 0x0001e80008100c07 */
[----:B------:R-:W3:Y:S04]  /*3500*/  LDL.128 R72, [UR7+0xe0] ;  /* 0x0000e007ff487983 */ /* 0x000ee80008100c00 */
[----:B0-----:R-:W4:Y:S01]  /*3510*/  LDL.128 R76, [UR7+0xd0] ;  /* 0x0000d007ff4c7983 */ /* 0x001f220008100c00 */
[----:B--2---:R-:W-:Y:S01]  /*3520*/  FFMA R88, R52, UR8, R68 ;  /* 0x0000000834587c23 */ /* 0x004fe20008000044 */
[----:B------:R-:W-:Y:S01]  /*3530*/  FFMA R89, R53, UR8, R69 ;  /* 0x0000000835597c23 */ /* 0x000fe20008000045 */
[----:B------:R-:W-:Y:S01]  /*3540*/  FFMA R90, R54, UR8, R70 ;  /* 0x00000008365a7c23 */ /* 0x000fe20008000046 */
[----:B------:R-:W-:-:S02]  /*3550*/  FFMA R91, R55, UR8, R71 ;  /* 0x00000008375b7c23 */ /* 0x000fc40008000047 */
[----:B------:R-:W2:Y:S04]  /*3560*/  LDL.128 R68, [UR7+0xf0] ;  /* 0x0000f007ff447983 */ /* 0x000ea80008100c00 */
[----:B------:R1:W-:Y:S04]  /*3570*/  STL.128 [UR7+0xb0], R84 ;  /* 0x0000b054ff007987 */ /* 0x0003e80008100c07 */
[----:B------:R1:W-:Y:S01]  /*3580*/  STL.128 [UR7+0xc0], R88 ;  /* 0x0000c058ff007987 */ /* 0x0003e20008100c07 */
[----:B------:R-:W-:-:S04]  /*3590*/  UIADD3 UR6, UPT, UPT, UR6, 0x1, URZ ;  /* 0x0000000106067890 */ /* 0x000fc8000fffe0ff */
[----:B------:R-:W-:Y:S01]  /*35a0*/  UISETP.NE.AND UP1, UPT, UR6, 0x7, UPT ;  /* 0x000000070600788c */ /* 0x000fe2000bf25270 */
        /* <DEDUP_REMOVED lines=9> */
[----:B------:R1:W-:Y:S01]  /*3640*/  STL.128 [UR7+0xd0], R76 ;  /* 0x0000d04cff007987 */ /* 0x0003e20008100c07 */
[----:B--2---:R-:W-:Y:S01]  /*3650*/  FFMA R68, R64, UR8, R68 ;  /* 0x0000000840447c23 */ /* 0x004fe20008000044 */
[----:B------:R-:W-:Y:S01]  /*3660*/  FFMA R69, R65, UR8, R69 ;  /* 0x0000000841457c23 */ /* 0x000fe20008000045 */
[----:B------:R-:W-:Y:S01]  /*3670*/  FFMA R70, R66, UR8, R70 ;  /* 0x0000000842467c23 */ /* 0x000fe20008000046 */
[----:B------:R-:W-:-:S05]  /*3680*/  FFMA R71, R67, UR8, R71 ;  /* 0x0000000843477c23 */ /* 0x000fca0008000047 */
[----:B------:R1:W-:Y:S01]  /*3690*/  STL.128 [UR7+0xf0], R68 ;  /* 0x0000f044ff007987 */ /* 0x0003e20008100c07 */
[----:B------:R-:W-:Y:S05]  /*36a0*/  BRA.U UP1, `(.L_x_1) ;  /* 0xfffffff9015c7547 */ /* 0x000fea000b83ffff */
[----:B------:R-:W-:-:S04]  /*36b0*/  UIADD3 UR5, UPT, UPT, UR5, 0x1, URZ ;  /* 0x0000000105057890 */ /* 0x000fc8000fffe0ff */
[----:B------:R-:W-:-:S09]  /*36c0*/  UISETP.NE.AND UP1, UPT, UR5, 0x20, UPT ;  /* 0x000000200500788c */ /* 0x000fd2000bf25270 */
[----:B------:R-:W-:Y:S05]  /*36d0*/  BRA.U UP1, `(.L_x_2) ;  /* 0xfffffff501ec7547 */ /* 0x000fea000b83ffff */
[----:B------:R-:W-:Y:S05]  /*36e0*/  BRA.U UP0, `(.L_x_3) ;  /* 0xffffffd100dc7547 */ /* 0x000fea000b83ffff */
[----:B------:R-:W0:Y:S02]  /*36f0*/  LDC.64 R20, c[0x0][0x398] ;  /* 0x0000e600ff147b82 */ /* 0x000e240000000a00 */
[----:B0-----:R-:W-:-:S05]  /*3700*/  IMAD.WIDE.U32 R20, R3, 0x4, R20 ;  /* 0x0000000403147825 */ /* 0x001fca00078e0014 */
[----:B-1----:R0:W5:Y:S04]  /*3710*/  LDG.E.CONSTANT R91, desc[UR12][R20.64] ;  /* 0x0000000c145b7981 */ /* 0x002168000c1e9900 */
[----:B------:R0:W5:Y:S04]  /*3720*/  LDG.E.CONSTANT R88, desc[UR12][R20.64+0x4] ;  /* 0x0000040c14587981 */ /* 0x000168000c1e9900 */
        /* <DEDUP_REMOVED lines=61> */
[----:B------:R0:W5:Y:S01]  /*3b00*/  LDG.E.CONSTANT R52, desc[UR12][R20.64+0xfc] ;  /* 0x0000fc0c14347981 */ /* 0x000162000c1e9900 */
[----:B------:R-:W-:Y:S01]  /*3b10*/  IMAD R0, R0, 0x80, R3 ;  /* 0x0000008000007824 */ /* 0x000fe200078e0203 */
[----:B------:R-:W-:-:S06]  /*3b20*/  UMOV UR4, URZ ;  /* 0x000000ff00047c82 */ /* 0x000fcc0008000000 */
.L_x_4:
[----:B-1----:R-:W2:Y:S01]  /*3b30*/  LDL.128 R28, [UR9+-0x80] ;  /* 0xffff8009ff1c7983 */ /* 0x002ea20008100c00 */
[----:B------:R-:W1:Y:S03]  /*3b40*/  LDC.64 R92, c[0x0][0x390] ;  /* 0x0000e400ff5c7b82 */ /* 0x000e660000000a00 */
[----:B------:R-:W3:Y:S04]  /*3b50*/  LDL.128 R32, [UR9+-0x70] ;  /* 0xffff9009ff207983 */ /* 0x000ee80008100c00 */
[----:B------:R-:W4:Y:S04]  /*3b60*/  LDL.128 R40, [UR9+-0x60] ;  /* 0xffffa009ff287983 */ /* 0x000f280008100c00 */
[----:B0-----:R-:W4:Y:S04]  /*3b70*/  LDL.128 R20, [UR9+-0x50] ;  /* 0xffffb009ff147983 */ /* 0x001f280008100c00 */
[----:B------:R-:W4:Y:S04]  /*3b80*/  LDL.128 R36, [UR9+-0x40] ;  /* 0xffffc009ff247983 */ /* 0x000f280008100c00 */
[----:B------:R-:W4:Y:S01]  /*3b90*/  LDL.128 R24, [UR9+-0x30] ;  /* 0xffffd009ff187983 */ /* 0x000f220008100c00 */
[----:B-1----:R-:W-:-:S04]  /*3ba0*/  IMAD.WIDE.U32 R92, R0, 0x4, R92 ;  /* 0x00000004005c7825 */ /* 0x002fc800078e005c */
[----:B--2--5:R-:W-:Y:S01]  /*3bb0*/  FADD R28, R91, R28 ;  /* 0x0000001c5b1c7221 */ /* 0x024fe20000000000 */
[----:B------:R-:W-:Y:S01]  /*3bc0*/  FADD R29, R88, R29 ;  /* 0x0000001d581d7221 */ /* 0x000fe20000000000 */
[----:B------:R-:W-:Y:S01]  /*3bd0*/  FADD R30, R89, R30 ;  /* 0x0000001e591e7221 */ /* 0x000fe20000000000 */
[----:B---3--:R-:W-:Y:S02]  /*3be0*/  FADD R32, R87, R32 ;  /* 0x0000002057207221 */ /* 0x008fe40000000000 */
[----:B------:R-:W-:Y:S01]  /*3bf0*/  FMNMX R3, RZ, R28, !PT ;  /* 0x0000001cff037209 */ /* 0x000fe20007800000 */
[----:B------:R-:W-:Y:S01]  /*3c00*/  FADD R28, R86, R31 ;  /* 0x0000001f561c7221 */ /* 0x000fe20000000000 */
[----:B------:R-:W-:Y:S01]  /*3c10*/  FADD R34, R85, R34 ;  /* 0x0000002255227221 */ /* 0x000fe20000000000 */
[----:B------:R-:W-:Y:S02]  /*3c20*/  FMNMX R29, RZ, R29, !PT ;  /* 0x0000001dff1d7209 */ /* 0x000fe40007800000 */
[----:B------:R0:W-:Y:S01]  /*3c30*/  STG.E desc[UR12][R92.64], R3 ;  /* 0x000000035c007986 */ /* 0x0001e2000c10190c */
[----:B------:R-:W-:Y:S01]  /*3c40*/  FMNMX R95, RZ, R28, !PT ;  /* 0x0000001cff5f7209 */ /* 0x000fe20007800000 */
[----:B----4-:R-:W-:Y:S01]  /*3c50*/  FADD R40, R83, R40 ;  /* 0x0000002853287221 */ /* 0x010fe20000000000 */
[----:B------:R-:W-:Y:S01]  /*3c60*/  FMNMX R97, RZ, R32, !PT ;  /* 0x00000020ff617209 */ /* 0x000fe20007800000 */
[----:B------:R-:W-:Y:S01]  /*3c70*/  FADD R28, R80, R41 ;  /* 0x00000029501c7221 */ /* 0x000fe20000000000 */
[----:B------:R-:W-:Y:S01]  /*3c80*/  FMNMX R31, RZ, R30, !PT ;  /* 0x0000001eff1f7209 */ /* 0x000fe20007800000 */
[----:B------:R-:W-:Y:S01]  /*3c90*/  FADD R42, R81, R42 ;  /* 0x0000002a512a7221 */ /* 0x000fe20000000000 */
[----:B------:R-:W-:Y:S01]  /*3ca0*/  FADD R20, R79, R20 ;  /* 0x000000144f147221 */ /* 0x000fe20000000000 */
[----:B------:R-:W-:Y:S01]  /*3cb0*/  FADD R33, R84, R33 ;  /* 0x0000002154217221 */ /* 0x000fe20000000000 */
[----:B------:R-:W-:Y:S01]  /*3cc0*/  FADD R35, R82, R35 ;  /* 0x0000002352237221 */ /* 0x000fe20000000000 */
[----:B------:R-:W-:Y:S01]  /*3cd0*/  STG.E desc[UR12][R92.64+0x4], R29 ;  /* 0x0000041d5c007986 */ /* 0x000fe2000c10190c */
[----:B0-----:R-:W-:-:S03]  /*3ce0*/  FMNMX R3, RZ, R34, !PT ;  /* 0x00000022ff037209 */ /* 0x001fc60007800000 */
[----:B------:R0:W-:Y:S01]  /*3cf0*/  STG.E desc[UR12][R92.64+0xc], R95 ;  /* 0x00000c5f5c007986 */ /* 0x0001e2000c10190c */
[----:B------:R-:W-:Y:S01]  /*3d00*/  FMNMX R41, RZ, R40, !PT ;  /* 0x00000028ff297209 */ /* 0x000fe20007800000 */
[----:B------:R-:W-:Y:S02]  /*3d10*/  FADD R21, R76, R21 ;  /* 0x000000154c157221 */ /* 0x000fe40000000000 */
[----:B------:R1:W-:Y:S01]  /*3d20*/  STG.E desc[UR12][R92.64+0x10], R97 ;  /* 0x000010615c007986 */ /* 0x0003e2000c10190c */
[----:B------:R-:W-:Y:S01]  /*3d30*/  FMNMX R33, RZ, R33, !PT ;  /* 0x00000021ff217209 */ /* 0x000fe20007800000 */
[----:B------:R-:W-:Y:S02]  /*3d40*/  FADD R22, R77, R22 ;  /* 0x000000164d167221 */ /* 0x000fe40000000000 */
[----:B------:R2:W-:Y:S01]  /*3d50*/  STG.E desc[UR12][R92.64+0x18], R3 ;  /* 0x000018035c007986 */ /* 0x0005e2000c10190c */
[----:B------:R-:W-:Y:S01]  /*3d60*/  FMNMX R35, RZ, R35, !PT ;  /* 0x00000023ff237209 */ /* 0x000fe20007800000 */
[----:B------:R-:W-:-:S02]  /*3d70*/  FADD R23, R74, R23 ;  /* 0x000000174a177221 */ /* 0x000fc40000000000 */
[----:B------:R3:W-:Y:S01]  /*3d80*/  STG.E desc[UR12][R92.64+0x8], R31 ;  /* 0x0000081f5c007986 */ /* 0x0007e2000c10190c */
[----:B0-----:R-:W-:Y:S02]  /*3d90*/  FMNMX R95, RZ, R28, !PT ;  /* 0x0000001cff5f7209 */ /* 0x001fe40007800000 */
[----:B-1----:R-:W-:Y:S01]  /*3da0*/  FMNMX R97, RZ, R20, !PT ;  /* 0x00000014ff617209 */ /* 0x002fe20007800000 */
[----:B------:R-:W-:Y:S01]  /*3db0*/  FADD R20, R72, R37 ;  /* 0x0000002548147221 */ /* 0x000fe20000000000 */
[----:B--2---:R-:W-:Y:S01]  /*3dc0*/  FMNMX R3, RZ, R42, !PT ;  /* 0x0000002aff037209 */ /* 0x004fe20007800000 */
[----:B------:R-:W-:Y:S01]  /*3dd0*/  FADD R43, R78, R43 ;  /* 0x0000002b4e2b7221 */ /* 0x000fe20000000000 */
[----:B---3--:R-:W2:Y:S01]  /*3de0*/  LDL.128 R28, [UR9+-0x20] ;  /* 0xffffe009ff1c7983 */ /* 0x008ea20008100c00 */
[----:B------:R-:W-:-:S03]  /*3df0*/  FADD R36, R75, R36 ;  /* 0x000000244b247221 */ /* 0x000fc60000000000 */
[----:B------:R0:W-:Y:S01]  /*3e00*/  STG.E desc[UR12][R92.64+0x20], R41 ;  /* 0x000020295c007986 */ /* 0x0001e2000c10190c */
[----:B------:R-:W-:-:S03]  /*3e10*/  FMNMX R43, RZ, R43, !PT ;  /* 0x0000002bff2b7209 */ /* 0x000fc60007800000 */
[----:B------:R1:W-:Y:S04]  /*3e20*/  STG.E desc[UR12][R92.64+0x24], R95 ;  /* 0x0000245f5c007986 */ /* 0x0003e8000c10190c */
[----:B------:R3:W-:Y:S04]  /*3e30*/  STG.E desc[UR12][R92.64+0x28], R3 ;  /* 0x000028035c007986 */ /* 0x0007e8000c10190c */
[----:B------:R4:W-:Y:S01]  /*3e40*/  STG.E desc[UR12][R92.64+0x30], R97 ;  /* 0x000030615c007986 */ /* 0x0009e2000c10190c */
[----:B0-----:R-:W-:-:S03]  /*3e50*/  FMNMX R41, RZ, R21, !PT ;  /* 0x00000015ff297209 */ /* 0x001fc60007800000 */
[----:B------:R-:W-:Y:S01]  /*3e60*/  STG.E desc[UR12][R92.64+0x14], R33 ;  /* 0x000014215c007986 */ /* 0x000fe2000c10190c */
[----:B-1----:R-:W-:-:S03]  /*3e70*/  FMNMX R95, RZ, R22, !PT ;  /* 0x00000016ff5f7209 */ /* 0x002fc60007800000 */
[----:B------:R0:W-:Y:S01]  /*3e80*/  STG.E desc[UR12][R92.64+0x1c], R35 ;  /* 0x00001c235c007986 */ /* 0x0001e2000c10190c */
[----:B---3--:R-:W-:Y:S02]  /*3e90*/  FMNMX R3, RZ, R23, !PT ;  /* 0x00000017ff037209 */ /* 0x008fe40007800000 */
[----:B----4-:R-:W-:Y:S02]  /*3ea0*/  FMNMX R97, RZ, R20, !PT ;  /* 0x00000014ff617209 */ /* 0x010fe40007800000 */
[----:B------:R-:W3:Y:S01]  /*3eb0*/  LDL.128 R20, [UR9] ;  /* 0x00000009ff147983 */ /* 0x000ee20008100c00 */
[----:B------:R-:W-:-:S03]  /*3ec0*/  FMNMX R37, RZ, R36, !PT ;  /* 0x00000024ff257209 */ /* 0x000fc60007800000 */
[----:B0-----:R-:W4:Y:S01]  /*3ed0*/  LDL.128 R32, [UR9+-0x10] ;  /* 0xfffff009ff207983 */ /* 0x001f220008100c00 */
[----:B------:R-:W-:Y:S01]  /*3ee0*/  FADD R38, R73, R38 ;  /* 0x0000002649267221 */ /* 0x000fe20000000000 */
[----:B------:R-:W-:Y:S01]  /*3ef0*/  FADD R39, R70, R39 ;  /* 0x0000002746277221 */ /* 0x000fe20000000000 */
[----:B------:R-:W-:Y:S01]  /*3f00*/  FADD R36, R68, R25 ;  /* 0x0000001944247221 */ /* 0x000fe20000000000 */
[----:B------:R-:W-:Y:S04]  /*3f10*/  STG.E desc[UR12][R92.64+0x2c], R43 ;  /* 0x00002c2b5c007986 */ /* 0x000fe8000c10190c */
[----:B------:R0:W-:Y:S01]  /*3f20*/  STG.E desc[UR12][R92.64+0x34], R41 ;  /* 0x000034295c007986 */ /* 0x0001e2000c10190c */
[----:B------:R-:W-:-:S03]  /*3f30*/  FMNMX R99, RZ, R38, !PT ;  /* 0x00000026ff637209 */ /* 0x000fc60007800000 */
[----:B------:R1:W-:Y:S04]  /*3f40*/  STG.E desc[UR12][R92.64+0x38], R95 ;  /* 0x0000385f5c007986 */ /* 0x0003e8000c10190c */
[----:B------:R1:W-:Y:S04]  /*3f50*/  STG.E desc[UR12][R92.64+0x3c], R3 ;  /* 0x00003c035c007986 */ /* 0x0003e8000c10190c */
[----:B0-----:R-:W4:Y:S04]  /*3f60*/  LDL.128 R40, [UR9+0x10] ;  /* 0x00001009ff287983 */ /* 0x001f280008100c00 */
[----:B------:R0:W-:Y:S01]  /*3f70*/  STG.E desc[UR12][R92.64+0x40], R37 ;  /* 0x000040255c007986 */ /* 0x0001e2000c10190c */
[----:B-1----:R-:W-:-:S02]  /*3f80*/  FMNMX R95, RZ, R36, !PT ;  /* 0x00000024ff5f7209 */ /* 0x002fc40007800000 */
[----:B------:R-:W-:Y:S02]  /*3f90*/  FMNMX R3, RZ, R39, !PT ;  /* 0x00000027ff037209 */ /* 0x000fe40007800000 */
[----:B0-----:R-:W4:Y:S01]  /*3fa0*/  LDL.128 R36, [UR9+0x20] ;  /* 0x00002009ff247983 */ /* 0x001f220008100c00 */
[----:B------:R-:W-:Y:S01]  /*3fb0*/  FADD R24, R71, R24 ;  /* 0x0000001847187221 */ /* 0x000fe20000000000 */
[----:B------:R-:W-:-:S04]  /*3fc0*/  FADD R26, R69, R26 ;  /* 0x0000001a451a7221 */ /* 0x000fc80000000000 */
[----:B------:R-:W-:Y:S01]  /*3fd0*/  FMNMX R25, RZ, R24, !PT ;  /* 0x00000018ff197209 */ /* 0x000fe20007800000 */
[----:B------:R-:W-:Y:S01]  /*3fe0*/  FADD R24, R66, R27 ;  /* 0x0000001b42187221 */ /* 0x000fe20000000000 */
[----:B------:R0:W-:Y:S01]  /*3ff0*/  STG.E desc[UR12][R92.64+0x44], R97 ;  /* 0x000044615c007986 */ /* 0x0001e2000c10190c */
[----:B------:R-:W-:-:S03]  /*4000*/  FMNMX R27, RZ, R26, !PT ;  /* 0x0000001aff1b7209 */ /* 0x000fc60007800000 */
[----:B------:R1:W-:Y:S04]  /*4010*/  STG.E desc[UR12][R92.64+0x4c], R3 ;  /* 0x00004c035c007986 */ /* 0x0003e8000c10190c */
[----:B------:R1:W-:Y:S01]  /*4020*/  STG.E desc[UR12][R92.64+0x50], R25 ;  /* 0x000050195c007986 */ /* 0x0003e2000c10190c */
[----:B0-----:R-:W-:-:S03]  /*4030*/  FMNMX R97, RZ, R24, !PT ;  /* 0x00000018ff617209 */ /* 0x001fc60007800000 */
[----:B------:R-:W-:Y:S04]  /*4040*/  STG.E desc[UR12][R92.64+0x58], R27 ;  /* 0x0000581b5c007986 */ /* 0x000fe8000c10190c */
[----:B------:R-:W-:Y:S04]  /*4050*/  STG.E desc[UR12][R92.64+0x5c], R97 ;  /* 0x00005c615c007986 */ /* 0x000fe8000c10190c */
[----:B------:R-:W-:Y:S01]  /*4060*/  STG.E desc[UR12][R92.64+0x54], R95 ;  /* 0x0000545f5c007986 */ /* 0x000fe2000c10190c */
[----:B--2---:R-:W-:Y:S01]  /*4070*/  FADD R28, R67, R28 ;  /* 0x0000001c431c7221 */ /* 0x004fe20000000000 */
[----:B------:R-:W-:Y:S01]  /*4080*/  FADD R29, R64, R29 ;  /* 0x0000001d401d7221 */ /* 0x000fe20000000000 */
[----:B------:R-:W-:Y:S01]  /*4090*/  FADD R30, R65, R30 ;  /* 0x0000001e411e7221 */ /* 0x000fe20000000000 */
[----:B------:R-:W-:-:S02]  /*40a0*/  FADD R31, R62, R31 ;  /* 0x0000001f3e1f7221 */ /* 0x000fc40000000000 */
[----:B-1----:R-:W-:Y:S02]  /*40b0*/  FMNMX R3, RZ, R28, !PT ;  /* 0x0000001cff037209 */ /* 0x002fe40007800000 */
[----:B------:R-:W-:Y:S02]  /*40c0*/  FMNMX R29, RZ, R29, !PT ;  /* 0x0000001dff1d7209 */ /* 0x000fe40007800000 */
[----:B------:R-:W-:Y:S02]  /*40d0*/  FMNMX R25, RZ, R30, !PT ;  /* 0x0000001eff197209 */ /* 0x000fe40007800000 */
[----:B------:R-:W-:Y:S01]  /*40e0*/  FMNMX R31, RZ, R31, !PT ;  /* 0x0000001fff1f7209 */ /* 0x000fe20007800000 */
[----:B------:R-:W-:Y:S04]  /*40f0*/  STG.E desc[UR12][R92.64+0x60], R3 ;  /* 0x000060035c007986 */ /* 0x000fe8000c10190c */
[----:B------:R-:W-:Y:S04]  /*4100*/  STG.E desc[UR12][R92.64+0x64], R29 ;  /* 0x0000641d5c007986 */ /* 0x000fe8000c10190c */
[----:B------:R0:W-:Y:S04]  /*4110*/  STG.E desc[UR12][R92.64+0x68], R25 ;  /* 0x000068195c007986 */ /* 0x0001e8000c10190c */
[----:B------:R1:W-:Y:S01]  /*4120*/  STG.E desc[UR12][R92.64+0x6c], R31 ;  /* 0x00006c1f5c007986 */ /* 0x0003e2000c10190c */
[----:B---3--:R-:W-:Y:S01]  /*4130*/  FADD R28, R56, R21 ;  /* 0x00000015381c7221 */ /* 0x008fe20000000000 */
[----:B------:R-:W-:-:S02]  /*4140*/  FADD R20, R59, R20 ;  /* 0x000000143b147221 */ /* 0x000fc40000000000 */
[----:B0-----:R-:W2:Y:S01]  /*4150*/  LDL.128 R24, [UR9+0x30] ;  /* 0x00003009ff187983 */ /* 0x001ea20008100c00 */
[----:B----4-:R-:W-:Y:S01]  /*4160*/  FADD R32, R63, R32 ;  /* 0x000000203f207221 */ /* 0x010fe20000000000 */
[----:B------:R-:W-:Y:S01]  /*4170*/  FADD R33, R60, R33 ;  /* 0x000000213c217221 */ /* 0x000fe20000000000 */
[----:B------:R-:W-:Y:S01]  /*4180*/  FADD R35, R58, R35 ;  /* 0x000000233a237221 */ /* 0x000fe20000000000 */
[----:B------:R-:W-:Y:S01]  /*4190*/  FMNMX R97, RZ, R28, !PT ;  /* 0x0000001cff617209 */ /* 0x000fe20007800000 */
[----:B------:R-:W-:Y:S01]  /*41a0*/  FADD R22, R57, R22 ;  /* 0x0000001639167221 */ /* 0x000fe20000000000 */
[----:B------:R-:W-:Y:S01]  /*41b0*/  FMNMX R3, RZ, R32, !PT ;  /* 0x00000020ff037209 */ /* 0x000fe20007800000 */
[----:B------:R-:W-:Y:S01]  /*41c0*/  FADD R23, R54, R23 ;  /* 0x0000001736177221 */ /* 0x000fe20000000000 */
[----:B------:R-:W-:Y:S01]  /*41d0*/  FMNMX R33, RZ, R33, !PT ;  /* 0x00000021ff217209 */ /* 0x000fe20007800000 */
[----:B-1----:R-:W3:Y:S01]  /*41e0*/  LDL.128 R28, [UR9+0x40] ;  /* 0x00004009ff1c7983 */ /* 0x002ee20008100c00 */
[----:B------:R-:W-:-:S02]  /*41f0*/  FMNMX R35, RZ, R35, !PT ;  /* 0x00000023ff237209 */ /* 0x000fc40007800000 */
[----:B------:R-:W-:Y:S01]  /*4200*/  FMNMX R21, RZ, R20, !PT ;  /* 0x00000014ff157209 */ /* 0x000fe20007800000 */
[----:B------:R0:W-:Y:S01]  /*4210*/  STG.E desc[UR12][R92.64+0x70], R3 ;  /* 0x000070035c007986 */ /* 0x0001e2000c10190c */
[----:B------:R-:W-:-:S03]  /*4220*/  FADD R34, R61, R34 ;  /* 0x000000223d227221 */ /* 0x000fc60000000000 */
[----:B------:R1:W-:Y:S01]  /*4230*/  STG.E desc[UR12][R92.64+0x74], R33 ;  /* 0x000074215c007986 */ /* 0x0003e2000c10190c */
[----:B------:R-:W-:Y:S01]  /*4240*/  FADD R40, R55, R40 ;  /* 0x0000002837287221 */ /* 0x000fe20000000000 */
[----:B------:R-:W-:Y:S02]  /*4250*/  FADD R41, R2, R41 ;  /* 0x0000002902297221 */ /* 0x000fe40000000000 */
[----:B------:R4:W-:Y:S01]  /*4260*/  STG.E desc[UR12][R92.64+0x7c], R35 ;  /* 0x00007c235c007986 */ /* 0x0009e2000c10190c */
[----:B------:R-:W-:Y:S01]  /*4270*/  FADD R42, R5, R42 ;  /* 0x0000002a052a7221 */ /* 0x000fe20000000000 */
[----:B0-----:R-:W-:Y:S01]  /*4280*/  FMNMX R3, RZ, R22, !PT ;  /* 0x00000016ff037209 */ /* 0x001fe20007800000 */
[----:B------:R-:W-:Y:S01]  /*4290*/  FADD R43, R4, R43 ;  /* 0x0000002b042b7221 */ /* 0x000fe20000000000 */
[----:B------:R0:W-:Y:S01]  /*42a0*/  STG.E desc[UR12][R92.64+0x80], R21 ;  /* 0x000080155c007986 */ /* 0x0001e2000c10190c */
[----:B------:R-:W-:Y:S02]  /*42b0*/  FMNMX R41, RZ, R41, !PT ;  /* 0x00000029ff297209 */ /* 0x000fe40007800000 */
[----:B-1----:R-:W-:Y:S01]  /*42c0*/  FMNMX R33, RZ, R23, !PT ;  /* 0x00000017ff217209 */ /* 0x002fe20007800000 */
[----:B------:R1:W-:Y:S01]  /*42d0*/  STG.E desc[UR12][R92.64+0x84], R97 ;  /* 0x000084615c007986 */ /* 0x0003e2000c10190c */
[----:B----4-:R-:W-:Y:S01]  /*42e0*/  FMNMX R35, RZ, R40, !PT ;  /* 0x00000028ff237209 */ /* 0x010fe20007800000 */
[----:B------:R-:W-:-:S02]  /*42f0*/  FADD R32, R6, R37 ;  /* 0x0000002506207221 */ /* 0x000fc40000000000 */
[----:B0-----:R-:W4:Y:S01]  /*4300*/  LDL.128 R20, [UR9+0x50] ;  /* 0x00005009ff147983 */ /* 0x001f220008100c00 */
[----:B------:R-:W-:Y:S02]  /*4310*/  FMNMX R95, RZ, R34, !PT ;  /* 0x00000022ff5f7209 */ /* 0x000fe40007800000 */
[----:B------:R-:W-:Y:S01]  /*4320*/  FMNMX R37, RZ, R43, !PT ;  /* 0x0000002bff257209 */ /* 0x000fe20007800000 */
[----:B------:R0:W-:Y:S01]  /*4330*/  STG.E desc[UR12][R92.64+0x88], R3 ;  /* 0x000088035c007986 */ /* 0x0001e2000c10190c */
[----:B-1----:R-:W-:-:S03]  /*4340*/  FMNMX R97, RZ, R32, !PT ;  /* 0x00000020ff617209 */ /* 0x002fc60007800000 */
[----:B------:R-:W-:Y:S04]  /*4350*/  STG.E desc[UR12][R92.64+0x8c], R33 ;  /* 0x00008c215c007986 */ /* 0x000fe8000c10190c */
[----:B------:R1:W-:Y:S04]  /*4360*/  STG.E desc[UR12][R92.64+0x90], R35 ;  /* 0x000090235c007986 */ /* 0x0003e8000c10190c */
[----:B------:R1:W-:Y:S01]  /*4370*/  STG.E desc[UR12][R92.64+0x94], R41 ;  /* 0x000094295c007986 */ /* 0x0003e2000c10190c */
[----:B0-----:R-:W-:-:S03]  /*4380*/  FMNMX R3, RZ, R42, !PT ;  /* 0x0000002aff037209 */ /* 0x001fc60007800000 */
[----:B-1----:R-:W4:Y:S04]  /*4390*/  LDL.128 R32, [UR9+0x60] ;  /* 0x00006009ff207983 */ /* 0x002f280008100c00 */
[----:B------:R-:W4:Y:S01]  /*43a0*/  LDL.128 R40, [UR9+0x70] ;  /* 0x00007009ff287983 */ /* 0x000f220008100c00 */
[----:B------:R-:W-:-:S03]  /*43b0*/  FADD R38, R9, R38 ;  /* 0x0000002609267221 */ /* 0x000fc60000000000 */
[----:B------:R0:W-:Y:S01]  /*43c0*/  STG.E desc[UR12][R92.64+0x98], R3 ;  /* 0x000098035c007986 */ /* 0x0001e2000c10190c */
[----:B------:R-:W-:Y:S01]  /*43d0*/  FADD R36, R7, R36 ;  /* 0x0000002407247221 */ /* 0x000fe20000000000 */
[----:B0-----:R-:W-:Y:S02]  /*43e0*/  FMNMX R3, RZ, R38, !PT ;  /* 0x00000026ff037209 */ /* 0x001fe40007800000 */
[----:B------:R-:W-:Y:S04]  /*43f0*/  STG.E desc[UR12][R92.64+0x9c], R37 ;  /* 0x00009c255c007986 */ /* 0x000fe8000c10190c */
[----:B------:R-:W-:Y:S01]  /*4400*/  STG.E desc[UR12][R92.64+0xa8], R3 ;  /* 0x0000a8035c007986 */ /* 0x000fe2000c10190c */
[----:B------:R-:W-:-:S03]  /*4410*/  FADD R39, R8, R39 ;  /* 0x0000002708277221 */ /* 0x000fc60000000000 */
[----:B------:R0:W-:Y:S02]  /*4420*/  STG.E desc[UR12][R92.64+0x78], R95 ;  /* 0x0000785f5c007986 */ /* 0x0001e4000c10190c */
[----:B------:R-:W-:Y:S02]  /*4430*/  FMNMX R39, RZ, R39, !PT ;  /* 0x00000027ff277209 */ /* 0x000fe40007800000 */
[----:B0-----:R-:W-:-:S05]  /*4440*/  FMNMX R95, RZ, R36, !PT ;  /* 0x00000024ff5f7209 */ /* 0x001fca0007800000 */
[----:B------:R-:W-:Y:S04]  /*4450*/  STG.E desc[UR12][R92.64+0xa0], R95 ;  /* 0x0000a05f5c007986 */ /* 0x000fe8000c10190c */
[----:B------:R-:W-:Y:S04]  /*4460*/  STG.E desc[UR12][R92.64+0x48], R99 ;  /* 0x000048635c007986 */ /* 0x000fe8000c10190c */
[----:B------:R-:W-:Y:S04]  /*4470*/  STG.E desc[UR12][R92.64+0xa4], R97 ;  /* 0x0000a4615c007986 */ /* 0x000fe8000c10190c */
[----:B------:R-:W-:Y:S01]  /*4480*/  STG.E desc[UR12][R92.64+0xac], R39 ;  /* 0x0000ac275c007986 */ /* 0x000fe2000c10190c */
[----:B------:R-:W-:-:S04]  /*4490*/  UIADD3 UR4, UPT, UPT, UR4, 0x1, URZ ;  /* 0x0000000104047890 */ /* 0x000fc8000fffe0ff */
[----:B------:R-:W-:Y:S01]  /*44a0*/  UISETP.NE.AND UP0, UPT, UR4, 0x7, UPT ;  /* 0x000000070400788c */ /* 0x000fe2000bf05270 */
[----:B------:R-:W-:Y:S01]  /*44b0*/  VIADD R0, R0, 0x380 ;  /* 0x0000038000007836 */ /* 0x000fe20000000000 */
[----:B------:R-:W-:Y:S01]  /*44c0*/  UIADD3 UR9, UPT, UPT, UR9, 0x100, URZ ;  /* 0x0000010009097890 */ /* 0x000fe2000fffe0ff */
[----:B--2---:R-:W-:Y:S01]  /*44d0*/  FADD R25, R10, R25 ;  /* 0x000000190a197221 */ /* 0x004fe20000000000 */
[----:B------:R-:W-:Y:S01]  /*44e0*/  FADD R24, R11, R24 ;  /* 0x000000180b187221 */ /* 0x000fe20000000000 */
[----:B------:R-:W-:-:S03]  /*44f0*/  FADD R27, R12, R27 ;  /* 0x0000001b0c1b7221 */ /* 0x000fc60000000000 */
[----:B------:R-:W-:Y:S01]  /*4500*/  FMNMX R25, RZ, R25, !PT ;  /* 0x00000019ff197209 */ /* 0x000fe20007800000 */
[----:B---3--:R-:W-:Y:S01]  /*4510*/  FADD R28, R15, R28 ;  /* 0x0000001c0f1c7221 */ /* 0x008fe20000000000 */
[----:B------:R-:W-:Y:S01]  /*4520*/  FADD R29, R14, R29 ;  /* 0x0000001d0e1d7221 */ /* 0x000fe20000000000 */
[----:B------:R-:W-:-:S03]  /*4530*/  FADD R30, R17, R30 ;  /* 0x0000001e111e7221 */ /* 0x000fc60000000000 */
[----:B------:R-:W-:Y:S01]  /*4540*/  FMNMX R3, RZ, R28, !PT ;  /* 0x0000001cff037209 */ /* 0x000fe20007800000 */
[----:B------:R0:W-:Y:S01]  /*4550*/  STG.E desc[UR12][R92.64+0xb4], R25 ;  /* 0x0000b4195c007986 */ /* 0x0001e2000c10190c */
[----:B------:R-:W-:Y:S01]  /*4560*/  FMNMX R37, RZ, R24, !PT ;  /* 0x00000018ff257209 */ /* 0x000fe20007800000 */
[----:B------:R-:W-:Y:S01]  /*4570*/  FADD R26, R13, R26 ;  /* 0x0000001a0d1a7221 */ /* 0x000fe20000000000 */
[----:B------:R-:W-:Y:S01]  /*4580*/  FMNMX R27, RZ, R27, !PT ;  /* 0x0000001bff1b7209 */ /* 0x000fe20007800000 */
[----:B------:R1:W-:Y:S01]  /*4590*/  STG.E desc[UR12][R92.64+0xc0], R3 ;  /* 0x0000c0035c007986 */ /* 0x0003e2000c10190c */
[----:B------:R-:W-:Y:S01]  /*45a0*/  FMNMX R29, RZ, R29, !PT ;  /* 0x0000001dff1d7209 */ /* 0x000fe20007800000 */
[----:B------:R-:W-:Y:S01]  /*45b0*/  FADD R31, R16, R31 ;  /* 0x0000001f101f7221 */ /* 0x000fe20000000000 */
[----:B0-----:R-:W-:Y:S01]  /*45c0*/  FMNMX R25, RZ, R30, !PT ;  /* 0x0000001eff197209 */ /* 0x001fe20007800000 */
[----:B------:R0:W-:Y:S01]  /*45d0*/  STG.E desc[UR12][R92.64+0xbc], R27 ;  /* 0x0000bc1b5c007986 */ /* 0x0001e2000c10190c */
[----:B----4-:R-:W-:Y:S01]  /*45e0*/  FADD R20, R19, R20 ;  /* 0x0000001413147221 */ /* 0x010fe20000000000 */
[----:B------:R-:W-:Y:S01]  /*45f0*/  FADD R22, R45, R22 ;  /* 0x000000162d167221 */ /* 0x000fe20000000000 */
[----:B------:R-:W-:Y:S01]  /*4600*/  FADD R24, R18, R21 ;  /* 0x0000001512187221 */ /* 0x000fe20000000000 */
[----:B------:R-:W-:-:S02]  /*4610*/  FADD R23, R44, R23 ;  /* 0x000000172c177221 */ /* 0x000fc40000000000 */
[----:B------:R-:W-:Y:S02]  /*4620*/  FMNMX R21, RZ, R20, !PT ;  /* 0x00000014ff157209 */ /* 0x000fe40007800000 */
[----:B-1----:R-:W-:Y:S01]  /*4630*/  FMNMX R3, RZ, R22, !PT ;  /* 0x00000016ff037209 */ /* 0x002fe20007800000 */
[----:B------:R-:W-:Y:S01]  /*4640*/  STG.E desc[UR12][R92.64+0xc4], R29 ;  /* 0x0000c41d5c007986 */ /* 0x000fe2000c10190c */
[----:B------:R-:W-:Y:S02]  /*4650*/  FMNMX R95, RZ, R26, !PT ;  /* 0x0000001aff5f7209 */ /* 0x000fe40007800000 */
[----:B------:R-:W-:Y:S01]  /*4660*/  FMNMX R31, RZ, R31, !PT ;  /* 0x0000001fff1f7209 */ /* 0x000fe20007800000 */
[----:B------:R1:W-:Y:S01]  /*4670*/  STG.E desc[UR12][R92.64+0xc8], R25 ;  /* 0x0000c8195c007986 */ /* 0x0003e2000c10190c */
[----:B0-----:R-:W-:Y:S02]  /*4680*/  FMNMX R27, RZ, R24, !PT ;  /* 0x00000018ff1b7209 */ /* 0x001fe40007800000 */
[----:B------:R-:W-:Y:S01]  /*4690*/  FMNMX R23, RZ, R23, !PT ;  /* 0x00000017ff177209 */ /* 0x000fe20007800000 */
[----:B------:R-:W-:Y:S04]  /*46a0*/  STG.E desc[UR12][R92.64+0xd0], R21 ;  /* 0x0000d0155c007986 */ /* 0x000fe8000c10190c */
[----:B------:R0:W-:Y:S01]  /*46b0*/  STG.E desc[UR12][R92.64+0xd8], R3 ;  /* 0x0000d8035c007986 */ /* 0x0001e2000c10190c */
[----:B------:R-:W-:Y:S01]  /*46c0*/  FADD R32, R47, R32 ;  /* 0x000000202f207221 */ /* 0x000fe20000000000 */
[----:B------:R-:W-:Y:S01]  /*46d0*/  FADD R33, R46, R33 ;  /* 0x000000212e217221 */ /* 0x000fe20000000000 */
[----:B------:R-:W-:Y:S01]  /*46e0*/  FADD R34, R49, R34 ;  /* 0x0000002231227221 */ /* 0x000fe20000000000 */
[----:B------:R-:W-:Y:S01]  /*46f0*/  FADD R35, R48, R35 ;  /* 0x0000002330237221 */ /* 0x000fe20000000000 */
[----:B------:R-:W-:Y:S01]  /*4700*/  FADD R40, R51, R40 ;  /* 0x0000002833287221 */ /* 0x000fe20000000000 */
[----:B------:R-:W-:Y:S01]  /*4710*/  FADD R41, R50, R41 ;  /* 0x0000002932297221 */ /* 0x000fe20000000000 */
[----:B------:R-:W-:Y:S01]  /*4720*/  FADD R42, R53, R42 ;  /* 0x0000002a352a7221 */ /* 0x000fe20000000000 */
[----:B------:R-:W-:Y:S01]  /*4730*/  FADD R43, R52, R43 ;  /* 0x0000002b342b7221 */ /* 0x000fe20000000000 */
[----:B-1----:R-:W-:-:S02]  /*4740*/  FMNMX R25, RZ, R32, !PT ;  /* 0x00000020ff197209 */ /* 0x002fc40007800000 */
[----:B------:R-:W-:Y:S02]  /*4750*/  FMNMX R33, RZ, R33, !PT ;  /* 0x00000021ff217209 */ /* 0x000fe40007800000 */
[----:B------:R-:W-:Y:S02]  /*4760*/  FMNMX R29, RZ, R34, !PT ;  /* 0x00000022ff1d7209 */ /* 0x000fe40007800000 */
[----:B------:R-:W-:Y:S02]  /*4770*/  FMNMX R35, RZ, R35, !PT ;  /* 0x00000023ff237209 */ /* 0x000fe40007800000 */
[----:B0-----:R-:W-:Y:S02]  /*4780*/  FMNMX R3, RZ, R40, !PT ;  /* 0x00000028ff037209 */ /* 0x001fe40007800000 */
[----:B------:R-:W-:Y:S02]  /*4790*/  FMNMX R41, RZ, R41, !PT ;  /* 0x00000029ff297209 */ /* 0x000fe40007800000 */
[----:B------:R-:W-:-:S02]  /*47a0*/  FMNMX R21, RZ, R42, !PT ;  /* 0x0000002aff157209 */ /* 0x000fc40007800000 */
[----:B------:R-:W-:Y:S01]  /*47b0*/  FMNMX R43, RZ, R43, !PT ;  /* 0x0000002bff2b7209 */ /* 0x000fe20007800000 */
[----:B------:R1:W-:Y:S04]  /*47c0*/  STG.E desc[UR12][R92.64+0xb0], R37 ;  /* 0x0000b0255c007986 */ /* 0x0003e8000c10190c */
        /* <DEDUP_REMOVED lines=11> */
[----:B------:R1:W-:Y:S01]  /*4880*/  STG.E desc[UR12][R92.64+0xfc], R43 ;  /* 0x0000fc2b5c007986 */ /* 0x0003e2000c10190c */
[----:B------:R-:W-:Y:S05]  /*4890*/  BRA.U UP0, `(.L_x_4) ;  /* 0xfffffff100a47547 */ /* 0x000fea000b83ffff */
[----:B------:R-:W-:Y:S05]  /*48a0*/  EXIT ;  /* 0x000000000000794d */ /* 0x000fea0003800000 */
.L_x_5:
[----:B------:R-:W-:-:S00]  /*48b0*/  BRA `(.L_x_5) ;  /* 0xfffffffc00fc7947 */ /* 0x000fc0000383ffff */
[----:B------:R-:W-:-:S00]  /*48c0*/  NOP ;  /* 0x0000000000007918 */ /* 0x000fc00000000000 */
        /* <DEDUP_REMOVED lines=11> */
.L_x_6:


//--------------------- .nv.shared.my_kernel_kernel0 --------------------------
	.section	.nv.shared.my_kernel_kernel0,"aw",@nobits
	.sectionflags	@""
	.align	4
.nv.shared.my_kernel_kernel0:
	.zero		18304


//--------------------- .nv.shared.reserved.0     --------------------------
	.section	.nv.shared.reserved.0,"aw",@nobits
	.weak		__nv_reservedSMEM_offset_0_alias
	.size		__nv_reservedSMEM_offset_0_alias, 0, 64
	.other		__nv_reservedSMEM_offset_0_alias,@"STO_CUDA_RESERVED_SHARED STV_DEFAULT"
__nv_reservedSMEM_offset_0_alias:
	.zero		0
	.zero		64


//--------------------- .nv.constant0.my_kernel_kernel0 --------------------------
	.section	.nv.constant0.my_kernel_kernel0,"a",@progbits
	.sectionflags	@""
	.align	4
.nv.constant0.my_kernel_kernel0:
	.zero		928


//--------------------- SYMBOLS --------------------------

	.type		.nv.reservedSmem.offset0,@object
	.size		.nv.reservedSmem.offset0,0x4
	.type		.nv.reservedSmem.cap,@object
	.size		.nv.reservedSmem.cap,0x4
